//
// Generated by NVIDIA NVVM Compiler
//
// Compiler Build ID: CL-36424714
// Cuda compilation tools, release 13.0, V13.0.88
// Based on NVVM 20.0.0
//

.version 9.0
.target sm_100
.address_size 64

	// .globl	_Z13prepare_spinsPiPj

.visible .entry _Z13prepare_spinsPiPj(
	.param .u64 .ptr .align 1 _Z13prepare_spinsPiPj_param_0,
	.param .u64 .ptr .align 1 _Z13prepare_spinsPiPj_param_1
)
{
	.reg .b32 	%r<171>;
	.reg .b64 	%rd<8>;

	ld.param.u64 	%rd1, [_Z13prepare_spinsPiPj_param_0];
	ld.param.u64 	%rd2, [_Z13prepare_spinsPiPj_param_1];
	cvta.to.global.u64 	%rd3, %rd2;
	mov.u32 	%r1, %ctaid.x;
	mov.u32 	%r2, %ctaid.y;
	mov.u32 	%r3, %nctaid.x;
	mad.lo.s32 	%r4, %r2, %r3, %r1;
	mov.u32 	%r5, %ntid.x;
	mov.u32 	%r6, %ntid.y;
	mov.u32 	%r7, %tid.y;
	mov.u32 	%r8, %tid.x;
	mad.lo.s32 	%r9, %r4, %r6, %r7;
	mad.lo.s32 	%r10, %r9, %r5, %r8;
	mul.wide.s32 	%rd4, %r10, 4;
	add.s64 	%rd5, %rd3, %rd4;
	cvta.to.global.u64 	%rd6, %rd1;
	ld.global.u32 	%r11, [%rd5];
	shl.b32 	%r12, %r11, 13;
	xor.b32  	%r13, %r12, %r11;
	shr.u32 	%r14, %r13, 17;
	xor.b32  	%r15, %r14, %r13;
	shl.b32 	%r16, %r15, 5;
	xor.b32  	%r17, %r16, %r15;
	st.global.u32 	[%rd5], %r17;
	shl.b32 	%r18, %r15, 1;
	and.b32  	%r19, %r18, 2;
	add.s32 	%r20, %r19, -1;
	add.s64 	%rd7, %rd6, %rd4;
	st.global.u32 	[%rd7], %r20;
	ld.global.u32 	%r21, [%rd5];
	shl.b32 	%r22, %r21, 13;
	xor.b32  	%r23, %r22, %r21;
	shr.u32 	%r24, %r23, 17;
	xor.b32  	%r25, %r24, %r23;
	shl.b32 	%r26, %r25, 5;
	xor.b32  	%r27, %r26, %r25;
	st.global.u32 	[%rd5], %r27;
	shl.b32 	%r28, %r25, 1;
	and.b32  	%r29, %r28, 2;
	add.s32 	%r30, %r29, -1;
	st.global.u32 	[%rd7+4194304], %r30;
	ld.global.u32 	%r31, [%rd5];
	shl.b32 	%r32, %r31, 13;
	xor.b32  	%r33, %r32, %r31;
	shr.u32 	%r34, %r33, 17;
	xor.b32  	%r35, %r34, %r33;
	shl.b32 	%r36, %r35, 5;
	xor.b32  	%r37, %r36, %r35;
	st.global.u32 	[%rd5], %r37;
	shl.b32 	%r38, %r35, 1;
	and.b32  	%r39, %r38, 2;
	add.s32 	%r40, %r39, -1;
	st.global.u32 	[%rd7+8388608], %r40;
	ld.global.u32 	%r41, [%rd5];
	shl.b32 	%r42, %r41, 13;
	xor.b32  	%r43, %r42, %r41;
	shr.u32 	%r44, %r43, 17;
	xor.b32  	%r45, %r44, %r43;
	shl.b32 	%r46, %r45, 5;
	xor.b32  	%r47, %r46, %r45;
	st.global.u32 	[%rd5], %r47;
	shl.b32 	%r48, %r45, 1;
	and.b32  	%r49, %r48, 2;
	add.s32 	%r50, %r49, -1;
	st.global.u32 	[%rd7+12582912], %r50;
	ld.global.u32 	%r51, [%rd5];
	shl.b32 	%r52, %r51, 13;
	xor.b32  	%r53, %r52, %r51;
	shr.u32 	%r54, %r53, 17;
	xor.b32  	%r55, %r54, %r53;
	shl.b32 	%r56, %r55, 5;
	xor.b32  	%r57, %r56, %r55;
	st.global.u32 	[%rd5], %r57;
	shl.b32 	%r58, %r55, 1;
	and.b32  	%r59, %r58, 2;
	add.s32 	%r60, %r59, -1;
	st.global.u32 	[%rd7+16777216], %r60;
	ld.global.u32 	%r61, [%rd5];
	shl.b32 	%r62, %r61, 13;
	xor.b32  	%r63, %r62, %r61;
	shr.u32 	%r64, %r63, 17;
	xor.b32  	%r65, %r64, %r63;
	shl.b32 	%r66, %r65, 5;
	xor.b32  	%r67, %r66, %r65;
	st.global.u32 	[%rd5], %r67;
	shl.b32 	%r68, %r65, 1;
	and.b32  	%r69, %r68, 2;
	add.s32 	%r70, %r69, -1;
	st.global.u32 	[%rd7+20971520], %r70;
	ld.global.u32 	%r71, [%rd5];
	shl.b32 	%r72, %r71, 13;
	xor.b32  	%r73, %r72, %r71;
	shr.u32 	%r74, %r73, 17;
	xor.b32  	%r75, %r74, %r73;
	shl.b32 	%r76, %r75, 5;
	xor.b32  	%r77, %r76, %r75;
	st.global.u32 	[%rd5], %r77;
	shl.b32 	%r78, %r75, 1;
	and.b32  	%r79, %r78, 2;
	add.s32 	%r80, %r79, -1;
	st.global.u32 	[%rd7+25165824], %r80;
	ld.global.u32 	%r81, [%rd5];
	shl.b32 	%r82, %r81, 13;
	xor.b32  	%r83, %r82, %r81;
	shr.u32 	%r84, %r83, 17;
	xor.b32  	%r85, %r84, %r83;
	shl.b32 	%r86, %r85, 5;
	xor.b32  	%r87, %r86, %r85;
	st.global.u32 	[%rd5], %r87;
	shl.b32 	%r88, %r85, 1;
	and.b32  	%r89, %r88, 2;
	add.s32 	%r90, %r89, -1;
	st.global.u32 	[%rd7+29360128], %r90;
	ld.global.u32 	%r91, [%rd5];
	shl.b32 	%r92, %r91, 13;
	xor.b32  	%r93, %r92, %r91;
	shr.u32 	%r94, %r93, 17;
	xor.b32  	%r95, %r94, %r93;
	shl.b32 	%r96, %r95, 5;
	xor.b32  	%r97, %r96, %r95;
	st.global.u32 	[%rd5], %r97;
	shl.b32 	%r98, %r95, 1;
	and.b32  	%r99, %r98, 2;
	add.s32 	%r100, %r99, -1;
	st.global.u32 	[%rd7+33554432], %r100;
	ld.global.u32 	%r101, [%rd5];
	shl.b32 	%r102, %r101, 13;
	xor.b32  	%r103, %r102, %r101;
	shr.u32 	%r104, %r103, 17;
	xor.b32  	%r105, %r104, %r103;
	shl.b32 	%r106, %r105, 5;
	xor.b32  	%r107, %r106, %r105;
	st.global.u32 	[%rd5], %r107;
	shl.b32 	%r108, %r105, 1;
	and.b32  	%r109, %r108, 2;
	add.s32 	%r110, %r109, -1;
	st.global.u32 	[%rd7+37748736], %r110;
	ld.global.u32 	%r111, [%rd5];
	shl.b32 	%r112, %r111, 13;
	xor.b32  	%r113, %r112, %r111;
	shr.u32 	%r114, %r113, 17;
	xor.b32  	%r115, %r114, %r113;
	shl.b32 	%r116, %r115, 5;
	xor.b32  	%r117, %r116, %r115;
	st.global.u32 	[%rd5], %r117;
	shl.b32 	%r118, %r115, 1;
	and.b32  	%r119, %r118, 2;
	add.s32 	%r120, %r119, -1;
	st.global.u32 	[%rd7+41943040], %r120;
	ld.global.u32 	%r121, [%rd5];
	shl.b32 	%r122, %r121, 13;
	xor.b32  	%r123, %r122, %r121;
	shr.u32 	%r124, %r123, 17;
	xor.b32  	%r125, %r124, %r123;
	shl.b32 	%r126, %r125, 5;
	xor.b32  	%r127, %r126, %r125;
	st.global.u32 	[%rd5], %r127;
	shl.b32 	%r128, %r125, 1;
	and.b32  	%r129, %r128, 2;
	add.s32 	%r130, %r129, -1;
	st.global.u32 	[%rd7+46137344], %r130;
	ld.global.u32 	%r131, [%rd5];
	shl.b32 	%r132, %r131, 13;
	xor.b32  	%r133, %r132, %r131;
	shr.u32 	%r134, %r133, 17;
	xor.b32  	%r135, %r134, %r133;
	shl.b32 	%r136, %r135, 5;
	xor.b32  	%r137, %r136, %r135;
	st.global.u32 	[%rd5], %r137;
	shl.b32 	%r138, %r135, 1;
	and.b32  	%r139, %r138, 2;
	add.s32 	%r140, %r139, -1;
	st.global.u32 	[%rd7+50331648], %r140;
	ld.global.u32 	%r141, [%rd5];
	shl.b32 	%r142, %r141, 13;
	xor.b32  	%r143, %r142, %r141;
	shr.u32 	%r144, %r143, 17;
	xor.b32  	%r145, %r144, %r143;
	shl.b32 	%r146, %r145, 5;
	xor.b32  	%r147, %r146, %r145;
	st.global.u32 	[%rd5], %r147;
	shl.b32 	%r148, %r145, 1;
	and.b32  	%r149, %r148, 2;
	add.s32 	%r150, %r149, -1;
	st.global.u32 	[%rd7+54525952], %r150;
	ld.global.u32 	%r151, [%rd5];
	shl.b32 	%r152, %r151, 13;
	xor.b32  	%r153, %r152, %r151;
	shr.u32 	%r154, %r153, 17;
	xor.b32  	%r155, %r154, %r153;
	shl.b32 	%r156, %r155, 5;
	xor.b32  	%r157, %r156, %r155;
	st.global.u32 	[%rd5], %r157;
	shl.b32 	%r158, %r155, 1;
	and.b32  	%r159, %r158, 2;
	add.s32 	%r160, %r159, -1;
	st.global.u32 	[%rd7+58720256], %r160;
	ld.global.u32 	%r161, [%rd5];
	shl.b32 	%r162, %r161, 13;
	xor.b32  	%r163, %r162, %r161;
	shr.u32 	%r164, %r163, 17;
	xor.b32  	%r165, %r164, %r163;
	shl.b32 	%r166, %r165, 5;
	xor.b32  	%r167, %r166, %r165;
	st.global.u32 	[%rd5], %r167;
	shl.b32 	%r168, %r165, 1;
	and.b32  	%r169, %r168, 2;
	add.s32 	%r170, %r169, -1;
	st.global.u32 	[%rd7+62914560], %r170;
	ret;

}
	// .globl	_Z5isingPiPKiifPjif
.visible .entry _Z5isingPiPKiifPjif(
	.param .u64 .ptr .align 1 _Z5isingPiPKiifPjif_param_0,
	.param .u64 .ptr .align 1 _Z5isingPiPKiifPjif_param_1,
	.param .u32 _Z5isingPiPKiifPjif_param_2,
	.param .f32 _Z5isingPiPKiifPjif_param_3,
	.param .u64 .ptr .align 1 _Z5isingPiPKiifPjif_param_4,
	.param .u32 _Z5isingPiPKiifPjif_param_5,
	.param .f32 _Z5isingPiPKiifPjif_param_6
)
{
	.reg .pred 	%p<25>;
	.reg .b16 	%rs<6>;
	.reg .b32 	%r<146>;
	.reg .b32 	%f<10>;
	.reg .b64 	%rd<24>;
	.reg .b64 	%fd<49>;

	ld.param.u64 	%rd9, [_Z5isingPiPKiifPjif_param_0];
	ld.param.u64 	%rd10, [_Z5isingPiPKiifPjif_param_1];
	ld.param.u32 	%r33, [_Z5isingPiPKiifPjif_param_2];
	ld.param.f32 	%f2, [_Z5isingPiPKiifPjif_param_3];
	ld.param.u64 	%rd8, [_Z5isingPiPKiifPjif_param_4];
	ld.param.u32 	%r34, [_Z5isingPiPKiifPjif_param_5];
	ld.param.f32 	%f3, [_Z5isingPiPKiifPjif_param_6];
	cvta.to.global.u64 	%rd1, %rd9;
	cvta.to.global.u64 	%rd2, %rd10;
	mov.u32 	%r35, %ctaid.x;
	mov.u32 	%r36, %ctaid.y;
	mov.u32 	%r37, %nctaid.x;
	mad.lo.s32 	%r38, %r36, %r37, %r35;
	mov.u32 	%r39, %ntid.x;
	mov.u32 	%r40, %ntid.y;
	mov.u32 	%r41, %tid.y;
	mov.u32 	%r42, %tid.x;
	mad.lo.s32 	%r43, %r38, %r40, %r41;
	mad.lo.s32 	%r44, %r43, %r39, %r42;
	and.b32  	%r1, %r44, 1023;
	setp.eq.s32 	%p1, %r1, 0;
	setp.lt.s32 	%p2, %r44, 1024;
	or.pred  	%p3, %p2, %p1;
	mul.lo.s32 	%r2, %r44, 9;
	mul.wide.u32 	%rd11, %r2, 4;
	add.s64 	%rd3, %rd2, %rd11;
	shl.b32 	%r3, %r34, 20;
	cvt.s64.s32 	%rd4, %r44;
	cvt.s64.s32 	%rd12, %r3;
	add.s64 	%rd13, %rd12, %rd4;
	shl.b64 	%rd14, %rd13, 2;
	add.s64 	%rd5, %rd1, %rd14;
	@%p3 bra 	$L__BB1_2;
	ld.global.u32 	%r45, [%rd3];
	ld.global.u32 	%r46, [%rd5+-4100];
	mul.lo.s32 	%r132, %r46, %r45;
	bra.uni 	$L__BB1_3;
$L__BB1_2:
	cvt.u32.u64 	%r48, %rd4;
	setp.lt.s32 	%p4, %r48, 1024;
	mov.b32 	%r132, 0;
	mov.u32 	%r133, %r132;
	@%p4 bra 	$L__BB1_4;
$L__BB1_3:
	ld.global.u32 	%r49, [%rd3+4];
	ld.global.u32 	%r50, [%rd5+-4096];
	mul.lo.s32 	%r133, %r50, %r49;
$L__BB1_4:
	cvt.u32.u64 	%r52, %rd4;
	setp.lt.s32 	%p5, %r52, 1024;
	setp.eq.s32 	%p6, %r1, 1023;
	or.pred  	%p7, %p5, %p6;
	mov.b32 	%r134, 0;
	@%p7 bra 	$L__BB1_6;
	ld.global.u32 	%r53, [%rd3+8];
	ld.global.u32 	%r54, [%rd5+-4092];
	mul.lo.s32 	%r134, %r54, %r53;
$L__BB1_6:
	setp.eq.s32 	%p8, %r1, 0;
	mul.wide.s32 	%rd15, %r2, 4;
	add.s64 	%rd6, %rd2, %rd15;
	mov.b32 	%r136, 0;
	@%p8 bra 	$L__BB1_8;
	setp.eq.s32 	%p9, %r1, 1023;
	ld.global.u32 	%r57, [%rd6+12];
	ld.global.u32 	%r58, [%rd5+-4];
	mul.lo.s32 	%r136, %r58, %r57;
	mov.b32 	%r137, 0;
	@%p9 bra 	$L__BB1_9;
$L__BB1_8:
	ld.global.u32 	%r59, [%rd6+16];
	ld.global.u32 	%r60, [%rd5+4];
	mul.lo.s32 	%r137, %r60, %r59;
$L__BB1_9:
	setp.eq.s32 	%p10, %r1, 0;
	setp.gt.s32 	%p11, %r52, 1047551;
	or.pred  	%p12, %p11, %p10;
	@%p12 bra 	$L__BB1_11;
	ld.global.u32 	%r62, [%rd6+20];
	ld.global.u32 	%r63, [%rd5+4092];
	mul.lo.s32 	%r140, %r63, %r62;
	bra.uni 	$L__BB1_12;
$L__BB1_11:
	setp.gt.s32 	%p13, %r52, 1047551;
	mov.b32 	%r140, 0;
	mov.u32 	%r139, %r140;
	mov.u32 	%r141, %r140;
	@%p13 bra 	$L__BB1_14;
$L__BB1_12:
	setp.gt.s32 	%p14, %r52, 1047551;
	setp.eq.s32 	%p15, %r1, 1023;
	ld.global.u32 	%r68, [%rd6+24];
	ld.global.u32 	%r69, [%rd5+4096];
	mul.lo.s32 	%r139, %r69, %r68;
	or.pred  	%p16, %p14, %p15;
	mov.b32 	%r141, 0;
	@%p16 bra 	$L__BB1_14;
	ld.global.u32 	%r70, [%rd6+28];
	ld.global.u32 	%r71, [%rd5+4100];
	mul.lo.s32 	%r141, %r71, %r70;
$L__BB1_14:
	add.s32 	%r73, %r132, %r133;
	add.s32 	%r74, %r73, %r134;
	add.s32 	%r75, %r74, %r136;
	add.s32 	%r76, %r75, %r137;
	add.s32 	%r77, %r76, %r140;
	add.s32 	%r78, %r139, %r77;
	add.s32 	%r79, %r141, %r78;
	ld.global.u32 	%r80, [%rd6+32];
	add.s32 	%r81, %r80, %r79;
	neg.s32 	%r82, %r81;
	cvt.rn.f32.s32 	%f4, %r82;
	setp.eq.s32 	%p17, %r34, 0;
	setp.eq.s32 	%p18, %r34, 15;
	mul.f32 	%f5, %f3, 0fC1800000;
	add.s32 	%r83, %r3, -1048576;
	selp.b32 	%r84, 15728640, %r83, %p17;
	add.s32 	%r85, %r84, %r52;
	mul.wide.s32 	%rd16, %r85, 4;
	add.s64 	%rd17, %rd1, %rd16;
	ld.global.u32 	%r86, [%rd17];
	add.s32 	%r87, %r3, 1048576;
	selp.b32 	%r88, 0, %r87, %p18;
	add.s32 	%r89, %r88, %r52;
	mul.wide.s32 	%rd18, %r89, 4;
	add.s64 	%rd19, %rd1, %rd18;
	ld.global.u32 	%r90, [%rd19];
	add.s32 	%r91, %r90, %r86;
	cvt.rn.f32.s32 	%f6, %r91;
	fma.rn.f32 	%f7, %f5, %f6, %f4;
	add.s32 	%r92, %r3, %r52;
	mul.wide.s32 	%rd20, %r92, 4;
	add.s64 	%rd7, %rd1, %rd20;
	ld.global.u32 	%r93, [%rd7];
	shl.b32 	%r94, %r93, 1;
	cvt.rn.f32.s32 	%f8, %r94;
	mul.f32 	%f9, %f2, %f8;
	mul.f32 	%f1, %f7, %f9;
	shr.s32 	%r95, %r52, 31;
	shr.u32 	%r96, %r95, 22;
	add.s32 	%r97, %r52, %r96;
	shr.u32 	%r98, %r97, 31;
	shr.s32 	%r99, %r97, 10;
	add.s32 	%r100, %r99, %r98;
	and.b32  	%r101, %r100, -2;
	sub.s32 	%r102, %r99, %r101;
	and.b32  	%r103, %r97, 64512;
	sub.s32 	%r104, %r52, %r103;
	cvt.u16.u32 	%rs1, %r104;
	shr.u16 	%rs2, %rs1, 15;
	add.s16 	%rs3, %rs1, %rs2;
	and.b16  	%rs4, %rs3, -2;
	sub.s16 	%rs5, %rs1, %rs4;
	cvt.s32.s16 	%r105, %rs5;
	shl.b32 	%r106, %r102, 1;
	add.s32 	%r107, %r106, %r105;
	setp.ne.s32 	%p19, %r33, %r107;
	@%p19 bra 	$L__BB1_24;
	cvta.to.global.u64 	%rd21, %rd8;
	shl.b64 	%rd22, %rd4, 2;
	add.s64 	%rd23, %rd21, %rd22;
	ld.global.u32 	%r109, [%rd23];
	shl.b32 	%r110, %r109, 13;
	xor.b32  	%r111, %r110, %r109;
	shr.u32 	%r112, %r111, 17;
	xor.b32  	%r113, %r112, %r111;
	shl.b32 	%r114, %r113, 5;
	xor.b32  	%r115, %r114, %r113;
	st.global.u32 	[%rd23], %r115;
	cvt.rn.f64.u32 	%fd10, %r115;
	div.rn.f64 	%fd46, %fd10, 0d41EFFFFFFFE00000;
	{
	.reg .b32 %temp; 
	mov.b64 	{%temp, %r142}, %fd46;
	}
	{
	.reg .b32 %temp; 
	mov.b64 	{%r143, %temp}, %fd46;
	}
	setp.gt.s32 	%p20, %r142, 1048575;
	mov.b32 	%r144, -1023;
	@%p20 bra 	$L__BB1_17;
	mul.f64 	%fd46, %fd46, 0d4350000000000000;
	{
	.reg .b32 %temp; 
	mov.b64 	{%temp, %r142}, %fd46;
	}
	{
	.reg .b32 %temp; 
	mov.b64 	{%r143, %temp}, %fd46;
	}
	mov.b32 	%r144, -1077;
$L__BB1_17:
	add.s32 	%r117, %r142, -1;
	setp.gt.u32 	%p21, %r117, 2146435070;
	@%p21 bra 	$L__BB1_21;
	shr.u32 	%r120, %r142, 20;
	add.s32 	%r145, %r144, %r120;
	and.b32  	%r121, %r142, 1048575;
	or.b32  	%r122, %r121, 1072693248;
	mov.b64 	%fd47, {%r143, %r122};
	setp.lt.u32 	%p23, %r122, 1073127583;
	@%p23 bra 	$L__BB1_20;
	{
	.reg .b32 %temp; 
	mov.b64 	{%r123, %temp}, %fd47;
	}
	{
	.reg .b32 %temp; 
	mov.b64 	{%temp, %r124}, %fd47;
	}
	add.s32 	%r125, %r124, -1048576;
	mov.b64 	%fd47, {%r123, %r125};
	add.s32 	%r145, %r145, 1;
$L__BB1_20:
	add.f64 	%fd12, %fd47, 0dBFF0000000000000;
	add.f64 	%fd13, %fd47, 0d3FF0000000000000;
	rcp.approx.ftz.f64 	%fd14, %fd13;
	neg.f64 	%fd15, %fd13;
	fma.rn.f64 	%fd16, %fd15, %fd14, 0d3FF0000000000000;
	fma.rn.f64 	%fd17, %fd16, %fd16, %fd16;
	fma.rn.f64 	%fd18, %fd17, %fd14, %fd14;
	mul.f64 	%fd19, %fd12, %fd18;
	fma.rn.f64 	%fd20, %fd12, %fd18, %fd19;
	mul.f64 	%fd21, %fd20, %fd20;
	fma.rn.f64 	%fd22, %fd21, 0d3EB1380B3AE80F1E, 0d3ED0EE258B7A8B04;
	fma.rn.f64 	%fd23, %fd22, %fd21, 0d3EF3B2669F02676F;
	fma.rn.f64 	%fd24, %fd23, %fd21, 0d3F1745CBA9AB0956;
	fma.rn.f64 	%fd25, %fd24, %fd21, 0d3F3C71C72D1B5154;
	fma.rn.f64 	%fd26, %fd25, %fd21, 0d3F624924923BE72D;
	fma.rn.f64 	%fd27, %fd26, %fd21, 0d3F8999999999A3C4;
	fma.rn.f64 	%fd28, %fd27, %fd21, 0d3FB5555555555554;
	sub.f64 	%fd29, %fd12, %fd20;
	add.f64 	%fd30, %fd29, %fd29;
	neg.f64 	%fd31, %fd20;
	fma.rn.f64 	%fd32, %fd31, %fd12, %fd30;
	mul.f64 	%fd33, %fd18, %fd32;
	mul.f64 	%fd34, %fd21, %fd28;
	fma.rn.f64 	%fd35, %fd34, %fd20, %fd33;
	xor.b32  	%r126, %r145, -2147483648;
	mov.b32 	%r127, 1127219200;
	mov.b64 	%fd36, {%r126, %r127};
	mov.b32 	%r128, -2147483648;
	mov.b64 	%fd37, {%r128, %r127};
	sub.f64 	%fd38, %fd36, %fd37;
	fma.rn.f64 	%fd39, %fd38, 0d3FE62E42FEFA39EF, %fd20;
	fma.rn.f64 	%fd40, %fd38, 0dBFE62E42FEFA39EF, %fd39;
	sub.f64 	%fd41, %fd40, %fd20;
	sub.f64 	%fd42, %fd35, %fd41;
	fma.rn.f64 	%fd43, %fd38, 0d3C7ABC9E3B39803F, %fd42;
	add.f64 	%fd48, %fd39, %fd43;
	bra.uni 	$L__BB1_22;
$L__BB1_21:
	fma.rn.f64 	%fd11, %fd46, 0d7FF0000000000000, 0d7FF0000000000000;
	{
	.reg .b32 %temp; 
	mov.b64 	{%temp, %r118}, %fd46;
	}
	and.b32  	%r119, %r118, 2147483647;
	setp.eq.s32 	%p22, %r119, 0;
	selp.f64 	%fd48, 0dFFF0000000000000, %fd11, %p22;
$L__BB1_22:
	mul.f64 	%fd44, %fd48, 0d4030000000000000;
	cvt.f64.f32 	%fd45, %f1;
	setp.geu.f64 	%p24, %fd44, %fd45;
	@%p24 bra 	$L__BB1_24;
	ld.global.u32 	%r129, [%rd7];
	neg.s32 	%r130, %r129;
	st.global.u32 	[%rd7], %r130;
$L__BB1_24:
	ret;

}


// ===== COMPILED SASS (sm_100) =====

	.target	sm_100

	.elftype	@"ET_EXEC"


//--------------------- .note.nv.tkinfo           --------------------------
	.section	.note.nv.tkinfo,"",@"SHT_NOTE"
	.sectionflags	@"SHF_NOTE_NV_TKINFO"
	.tkinfo
        /*0018*/ 	.word	0x00000002
        /*0030*/ 	.string	""
        /*0030*/ 	.string	"ptxas"
        /*0030*/ 	.string	"Cuda compilation tools, release 13.0, V13.0.88"
        /*0030*/ 	.string	"Build cuda_13.0.r13.0/compiler.36424714_0"
        /*0030*/ 	.string	"-arch sm_100 -m 64 "



//--------------------- .note.nv.cuinfo           --------------------------
	.section	.note.nv.cuinfo,"",@"SHT_NOTE"
	.sectionflags	@"SHF_NOTE_NV_CUINFO"
        /*0018*/ 	.short	0x0002
        /*001a*/ 	.short	0x0064
        /*001c*/ 	.short	0x0082
	.zero		2


//--------------------- .nv.info                  --------------------------
	.section	.nv.info,"",@"SHT_CUDA_INFO"
	.align	4


	//----- nvinfo : EIATTR_REGCOUNT
	.align		4
        /*0000*/ 	.byte	0x04, 0x2f
        /*0002*/ 	.short	(.L_1 - .L_0)
	.align		4
.L_0:
        /*0004*/ 	.word	index@(_Z13prepare_spinsPiPj)
        /*0008*/ 	.word	0x00000012


	//----- nvinfo : EIATTR_FRAME_SIZE
	.align		4
.L_1:
        /*000c*/ 	.byte	0x04, 0x11
        /*000e*/ 	.short	(.L_3 - .L_2)
	.align		4
.L_2:
        /*0010*/ 	.word	index@(_Z13prepare_spinsPiPj)
        /*0014*/ 	.word	0x00000000


	//----- nvinfo : EIATTR_REGCOUNT
	.align		4
.L_3:
        /*0018*/ 	.byte	0x04, 0x2f
        /*001a*/ 	.short	(.L_5 - .L_4)
	.align		4
.L_4:
        /*001c*/ 	.word	index@(_Z5isingPiPKiifPjif)
        /*0020*/ 	.word	0x0000001c


	//----- nvinfo : EIATTR_FRAME_SIZE
	.align		4
.L_5:
        /*0024*/ 	.byte	0x04, 0x11
        /*0026*/ 	.short	(.L_7 - .L_6)
	.align		4
.L_6:
        /*0028*/ 	.word	index@($__internal_0_$__cuda_sm20_div_rn_f64_full)
        /*002c*/ 	.word	0x00000000


	//----- nvinfo : EIATTR_FRAME_SIZE
	.align		4
.L_7:
        /*0030*/ 	.byte	0x04, 0x11
        /*0032*/ 	.short	(.L_9 - .L_8)
	.align		4
.L_8:
        /*0034*/ 	.word	index@(_Z5isingPiPKiifPjif)
        /*0038*/ 	.word	0x00000000


	//----- nvinfo : EIATTR_MIN_STACK_SIZE
	.align		4
.L_9:
        /*003c*/ 	.byte	0x04, 0x12
        /*003e*/ 	.short	(.L_11 - .L_10)
	.align		4
.L_10:
        /*0040*/ 	.word	index@(_Z5isingPiPKiifPjif)
        /*0044*/ 	.word	0x00000000


	//----- nvinfo : EIATTR_MIN_STACK_SIZE
	.align		4
.L_11:
        /*0048*/ 	.byte	0x04, 0x12
        /*004a*/ 	.short	(.L_13 - .L_12)
	.align		4
.L_12:
        /*004c*/ 	.word	index@(_Z13prepare_spinsPiPj)
        /*0050*/ 	.word	0x00000000
.L_13:


//--------------------- .nv.compat                --------------------------
	.section	.nv.compat,"",@"SHT_CUDA_COMPAT_INFO"
	.align	4
        /*0000*/ 	.byte	0x02, 0x09, 0x00, 0x00, 0x02, 0x02, 0x01, 0x00, 0x02, 0x05, 0x05, 0x00, 0x03, 0x07, 0x01, 0x01
        /*0010*/ 	.byte	0x02, 0x03, 0x00, 0x00, 0x02, 0x06, 0x01, 0x00, 0x04, 0x0b, 0x08, 0x00, 0x01, 0x00, 0x00, 0x00
        /*0020*/ 	.byte	0x00, 0x00, 0x00, 0x00


//--------------------- .nv.info._Z5isingPiPKiifPjif --------------------------
	.section	.nv.info._Z5isingPiPKiifPjif,"",@"SHT_CUDA_INFO"
	.sectionflags	@""
	.align	4


	//----- nvinfo : EIATTR_CUDA_API_VERSION
	.align		4
        /*0000*/ 	.byte	0x04, 0x37
        /*0002*/ 	.short	(.L_15 - .L_14)
.L_14:
        /*0004*/ 	.word	0x00000082


	//----- nvinfo : EIATTR_KPARAM_INFO
	.align		4
.L_15:
        /*0008*/ 	.byte	0x04, 0x17
        /*000a*/ 	.short	(.L_17 - .L_16)
.L_16:
        /*000c*/ 	.word	0x00000000
        /*0010*/ 	.short	0x0006
        /*0012*/ 	.short	0x0024
        /*0014*/ 	.byte	0x00, 0xf0, 0x11, 0x00


	//----- nvinfo : EIATTR_KPARAM_INFO
	.align		4
.L_17:
        /*0018*/ 	.byte	0x04, 0x17
        /*001a*/ 	.short	(.L_19 - .L_18)
.L_18:
        /*001c*/ 	.word	0x00000000
        /*0020*/ 	.short	0x0005
        /*0022*/ 	.short	0x0020
        /*0024*/ 	.byte	0x00, 0xf0, 0x11, 0x00


	//----- nvinfo : EIATTR_KPARAM_INFO
	.align		4
.L_19:
        /*0028*/ 	.byte	0x04, 0x17
        /*002a*/ 	.short	(.L_21 - .L_20)
.L_20:
        /*002c*/ 	.word	0x00000000
        /*0030*/ 	.short	0x0004
        /*0032*/ 	.short	0x0018
        /*0034*/ 	.byte	0x00, 0xf5, 0x21, 0x00


	//----- nvinfo : EIATTR_KPARAM_INFO
	.align		4
.L_21:
        /*0038*/ 	.byte	0x04, 0x17
        /*003a*/ 	.short	(.L_23 - .L_22)
.L_22:
        /*003c*/ 	.word	0x00000000
        /*0040*/ 	.short	0x0003
        /*0042*/ 	.short	0x0014
        /*0044*/ 	.byte	0x00, 0xf0, 0x11, 0x00


	//----- nvinfo : EIATTR_KPARAM_INFO
	.align		4
.L_23:
        /*0048*/ 	.byte	0x04, 0x17
        /*004a*/ 	.short	(.L_25 - .L_24)
.L_24:
        /*004c*/ 	.word	0x00000000
        /*0050*/ 	.short	0x0002
        /*0052*/ 	.short	0x0010
        /*0054*/ 	.byte	0x00, 0xf0, 0x11, 0x00


	//----- nvinfo : EIATTR_KPARAM_INFO
	.align		4
.L_25:
        /*0058*/ 	.byte	0x04, 0x17
        /*005a*/ 	.short	(.L_27 - .L_26)
.L_26:
        /*005c*/ 	.word	0x00000000
        /*0060*/ 	.short	0x0001
        /*0062*/ 	.short	0x0008
        /*0064*/ 	.byte	0x00, 0xf5, 0x21, 0x00


	//----- nvinfo : EIATTR_KPARAM_INFO
	.align		4
.L_27:
        /*0068*/ 	.byte	0x04, 0x17
        /*006a*/ 	.short	(.L_29 - .L_28)
.L_28:
        /*006c*/ 	.word	0x00000000
        /*0070*/ 	.short	0x0000
        /*0072*/ 	.short	0x0000
        /*0074*/ 	.byte	0x00, 0xf5, 0x21, 0x00


	//----- nvinfo : EIATTR_SPARSE_MMA_MASK
	.align		4
.L_29:
        /*0078*/ 	.byte	0x03, 0x50
        /*007a*/ 	.short	0x0000


	//----- nvinfo : EIATTR_MAXREG_COUNT
	.align		4
        /*007c*/ 	.byte	0x03, 0x1b
        /*007e*/ 	.short	0x00ff


	//----- nvinfo : EIATTR_MERCURY_ISA_VERSION
	.align		4
        /*0080*/ 	.byte	0x03, 0x5f
        /*0082*/ 	.short	0x0101


	//----- nvinfo : EIATTR_VRC_CTA_INIT_COUNT
	.align		4
        /*0084*/ 	.byte	0x02, 0x4a
	.zero		1
	.zero		1


	//----- nvinfo : EIATTR_EXIT_INSTR_OFFSETS
	.align		4
        /*0088*/ 	.byte	0x04, 0x1c
        /*008a*/ 	.short	(.L_31 - .L_30)


	//   ....[0]....
.L_30:
        /*008c*/ 	.word	0x00000800


	//   ....[1]....
        /*0090*/ 	.word	0x00001040


	//   ....[2]....
        /*0094*/ 	.word	0x00001080


	//----- nvinfo : EIATTR_CRS_STACK_SIZE
	.align		4
.L_31:
        /*0098*/ 	.byte	0x04, 0x1e
        /*009a*/ 	.short	(.L_33 - .L_32)
.L_32:
        /*009c*/ 	.word	0x00000000


	//----- nvinfo : EIATTR_CBANK_PARAM_SIZE
	.align		4
.L_33:
        /*00a0*/ 	.byte	0x03, 0x19
        /*00a2*/ 	.short	0x0028


	//----- nvinfo : EIATTR_PARAM_CBANK
	.align		4
        /*00a4*/ 	.byte	0x04, 0x0a
        /*00a6*/ 	.short	(.L_35 - .L_34)
	.align		4
.L_34:
        /*00a8*/ 	.word	index@(.nv.constant0._Z5isingPiPKiifPjif)
        /*00ac*/ 	.short	0x0380
        /*00ae*/ 	.short	0x0028


	//----- nvinfo : EIATTR_SW_WAR
	.align		4
.L_35:
        /*00b0*/ 	.byte	0x04, 0x36
        /*00b2*/ 	.short	(.L_37 - .L_36)
.L_36:
        /*00b4*/ 	.word	0x00000008
.L_37:


//--------------------- .nv.info._Z13prepare_spinsPiPj --------------------------
	.section	.nv.info._Z13prepare_spinsPiPj,"",@"SHT_CUDA_INFO"
	.sectionflags	@""
	.align	4


	//----- nvinfo : EIATTR_CUDA_API_VERSION
	.align		4
        /*0000*/ 	.byte	0x04, 0x37
        /*0002*/ 	.short	(.L_39 - .L_38)
.L_38:
        /*0004*/ 	.word	0x00000082


	//----- nvinfo : EIATTR_KPARAM_INFO
	.align		4
.L_39:
        /*0008*/ 	.byte	0x04, 0x17
        /*000a*/ 	.short	(.L_41 - .L_40)
.L_40:
        /*000c*/ 	.word	0x00000000
        /*0010*/ 	.short	0x0001
        /*0012*/ 	.short	0x0008
        /*0014*/ 	.byte	0x00, 0xf5, 0x21, 0x00


	//----- nvinfo : EIATTR_KPARAM_INFO
	.align		4
.L_41:
        /*0018*/ 	.byte	0x04, 0x17
        /*001a*/ 	.short	(.L_43 - .L_42)
.L_42:
        /*001c*/ 	.word	0x00000000
        /*0020*/ 	.short	0x0000
        /*0022*/ 	.short	0x0000
        /*0024*/ 	.byte	0x00, 0xf5, 0x21, 0x00


	//----- nvinfo : EIATTR_SPARSE_MMA_MASK
	.align		4
.L_43:
        /*0028*/ 	.byte	0x03, 0x50
        /*002a*/ 	.short	0x0000


	//----- nvinfo : EIATTR_MAXREG_COUNT
	.align		4
        /*002c*/ 	.byte	0x03, 0x1b
        /*002e*/ 	.short	0x00ff


	//----- nvinfo : EIATTR_MERCURY_ISA_VERSION
	.align		4
        /*0030*/ 	.byte	0x03, 0x5f
        /*0032*/ 	.short	0x0101


	//----- nvinfo : EIATTR_VRC_CTA_INIT_COUNT
	.align		4
        /*0034*/ 	.byte	0x02, 0x4a
	.zero		1
	.zero		1


	//----- nvinfo : EIATTR_EXIT_INSTR_OFFSETS
	.align		4
        /*0038*/ 	.byte	0x04, 0x1c
        /*003a*/ 	.short	(.L_45 - .L_44)


	//   ....[0]....
.L_44:
        /*003c*/ 	.word	0x00000d80


	//----- nvinfo : EIATTR_CBANK_PARAM_SIZE
	.align		4
.L_45:
        /*0040*/ 	.byte	0x03, 0x19
        /*0042*/ 	.short	0x0010


	//----- nvinfo : EIATTR_PARAM_CBANK
	.align		4
        /*0044*/ 	.byte	0x04, 0x0a
        /*0046*/ 	.short	(.L_47 - .L_46)
	.align		4
.L_46:
        /*0048*/ 	.word	index@(.nv.constant0._Z13prepare_spinsPiPj)
        /*004c*/ 	.short	0x0380
        /*004e*/ 	.short	0x0010


	//----- nvinfo : EIATTR_SW_WAR
	.align		4
.L_47:
        /*0050*/ 	.byte	0x04, 0x36
        /*0052*/ 	.short	(.L_49 - .L_48)
.L_48:
        /*0054*/ 	.word	0x00000008
.L_49:


//--------------------- .nv.callgraph             --------------------------
	.section	.nv.callgraph,"",@"SHT_CUDA_CALLGRAPH"
	.align	4
	.sectionentsize	8
	.align		4
        /*0000*/ 	.word	0x00000000
	.align		4
        /*0004*/ 	.word	0xffffffff
	.align		4
        /*0008*/ 	.word	0x00000000
	.align		4
        /*000c*/ 	.word	0xfffffffe
	.align		4
        /*0010*/ 	.word	0x00000000
	.align		4
        /*0014*/ 	.word	0xfffffffd
	.align		4
        /*0018*/ 	.word	0x00000000
	.align		4
        /*001c*/ 	.word	0xfffffffc


//--------------------- .text._Z5isingPiPKiifPjif --------------------------
	.section	.text._Z5isingPiPKiifPjif,"ax",@progbits
	.align	128
        .global         _Z5isingPiPKiifPjif
        .type           _Z5isingPiPKiifPjif,@function
        .size           _Z5isingPiPKiifPjif,(.L_x_24 - _Z5isingPiPKiifPjif)
        .other          _Z5isingPiPKiifPjif,@"STO_CUDA_ENTRY STV_DEFAULT"
_Z5isingPiPKiifPjif:
.text._Z5isingPiPKiifPjif:
[----:B------:R-:W-:Y:S01]  /*0000*/  LDC R1, c[0x0][0x37c] ;  /* 0x0000df00ff017b82 */ /* 0x000fe20000000800 */
[----:B------:R-:W0:Y:S07]  /*0010*/  S2R R3, SR_TID.Y ;  /* 0x0000000000037919 */ /* 0x000e2e0000002200 */
[----:B------:R-:W-:Y:S01]  /*0020*/  S2UR UR4, SR_CTAID.X ;  /* 0x00000000000479c3 */ /* 0x000fe20000002500 */
[----:B------:R-:W1:Y:S01]  /*0030*/  LDCU UR6, c[0x0][0x370] ;  /* 0x00006e00ff0677ac */ /* 0x000e620008000800 */
[----:B------:R-:W2:Y:S01]  /*0040*/  S2R R5, SR_TID.X ;  /* 0x0000000000057919 */ /* 0x000ea20000002100 */
[----:B------:R-:W2:Y:S05]  /*0050*/  LDCU UR7, c[0x0][0x360] ;  /* 0x00006c00ff0777ac */ /* 0x000eaa0008000800 */
[----:B------:R-:W1:Y:S01]  /*0060*/  S2UR UR5, SR_CTAID.Y ;  /* 0x00000000000579c3 */ /* 0x000e620000002600 */
[----:B------:R-:W3:Y:S07]  /*0070*/  LDCU.64 UR8, c[0x0][0x380] ;  /* 0x00007000ff0877ac */ /* 0x000eee0008000a00 */
[----:B------:R-:W0:Y:S08]  /*0080*/  LDC R18, c[0x0][0x364] ;  /* 0x0000d900ff127b82 */ /* 0x000e300000000800 */
[----:B------:R-:W4:Y:S01]  /*0090*/  LDC R4, c[0x0][0x3a0] ;  /* 0x0000e800ff047b82 */ /* 0x000f220000000800 */
[----:B-1----:R-:W-:-:S07]  /*00a0*/  UIMAD UR4, UR5, UR6, UR4 ;  /* 0x00000006050472a4 */ /* 0x002fce000f8e0204 */
[----:B------:R-:W1:Y:S01]  /*00b0*/  LDC.64 R16, c[0x0][0x388] ;  /* 0x0000e200ff107b82 */ /* 0x000e620000000a00 */
[----:B0-----:R-:W-:-:S03]  /*00c0*/  IMAD R18, R18, UR4, R3 ;  /* 0x0000000412127c24 */ /* 0x001fc6000f8e0203 */
[----:B------:R-:W0:Y:S01]  /*00d0*/  LDCU.64 UR4, c[0x0][0x358] ;  /* 0x00006b00ff0477ac */ /* 0x000e220008000a00 */
[----:B--2---:R-:W-:Y:S02]  /*00e0*/  IMAD R18, R18, UR7, R5 ;  /* 0x0000000712127c24 */ /* 0x004fe4000f8e0205 */
[----:B----4-:R-:W-:-:S03]  /*00f0*/  IMAD.SHL.U32 R15, R4, 0x100000, RZ ;  /* 0x00100000040f7824 */ /* 0x010fc600078e00ff */
[C---:B------:R-:W-:Y:S01]  /*0100*/  LOP3.LUT P0, R10, R18.reuse, 0x3ff, RZ, 0xc0, !PT ;  /* 0x000003ff120a7812 */ /* 0x040fe2000780c0ff */
[C---:B------:R-:W-:Y:S01]  /*0110*/  IMAD R9, R18.reuse, 0x9, RZ ;  /* 0x0000000912097824 */ /* 0x040fe200078e02ff */
[----:B------:R-:W-:Y:S02]  /*0120*/  SHF.R.S32.HI R19, RZ, 0x1f, R18 ;  /* 0x0000001fff137819 */ /* 0x000fe40000011412 */
[C---:B------:R-:W-:Y:S02]  /*0130*/  IADD3 R0, P1, PT, R18.reuse, R15, RZ ;  /* 0x0000000f12007210 */ /* 0x040fe40007f3e0ff */
[----:B------:R-:W-:Y:S02]  /*0140*/  ISETP.LT.OR P0, PT, R18, 0x400, !P0 ;  /* 0x000004001200780c */ /* 0x000fe40004701670 */
[----:B------:R-:W-:Y:S01]  /*0150*/  LEA.HI.X.SX32 R3, R15, R19, 0x1, P1 ;  /* 0x000000130f037211 */ /* 0x000fe200008f0eff */
[----:B-1----:R-:W-:Y:S01]  /*0160*/  IMAD.WIDE.U32 R6, R9, 0x4, R16 ;  /* 0x0000000409067825 */ /* 0x002fe200078e0010 */
[----:B---3--:R-:W-:-:S04]  /*0170*/  LEA R2, P1, R0, UR8, 0x2 ;  /* 0x0000000800027c11 */ /* 0x008fc8000f8210ff */
[----:B------:R-:W-:-:S05]  /*0180*/  LEA.HI.X R3, R0, UR9, R3, 0x2, P1 ;  /* 0x0000000900037c11 */ /* 0x000fca00088f1403 */
[----:B0-----:R-:W2:Y:S04]  /*0190*/  @!P0 LDG.E R8, desc[UR4][R6.64] ;  /* 0x0000000406088981 */ /* 0x001ea8000c1e1900 */
[----:B------:R-:W2:Y:S01]  /*01a0*/  @!P0 LDG.E R5, desc[UR4][R2.64+-0x1004] ;  /* 0xffeffc0402058981 */ /* 0x000ea2000c1e1900 */
[----:B------:R-:W-:Y:S04]  /*01b0*/  BSSY.RECONVERGENT B1, `(.L_x_0) ;  /* 0x000000d000017945 */ /* 0x000fe80003800200 */
[----:B------:R-:W-:Y:S01]  /*01c0*/  BSSY.RELIABLE B0, `(.L_x_1) ;  /* 0x0000008000007945 */ /* 0x000fe20003800100 */
[----:B--2---:R-:W-:-:S03]  /*01d0*/  @!P0 IMAD R8, R8, R5, RZ ;  /* 0x0000000508088224 */ /* 0x004fc600078e02ff */
[----:B------:R-:W-:Y:S05]  /*01e0*/  @!P0 BRA `(.L_x_2) ;  /* 0x0000000000148947 */ /* 0x000fea0003800000 */
[----:B------:R-:W-:Y:S01]  /*01f0*/  ISETP.GE.AND P0, PT, R18, 0x400, PT ;  /* 0x000004001200780c */ /* 0x000fe20003f06270 */
[----:B------:R-:W-:Y:S02]  /*0200*/  IMAD.MOV.U32 R8, RZ, RZ, RZ ;  /* 0x000000ffff087224 */ /* 0x000fe400078e00ff */
[----:B------:R-:W-:-:S10]  /*0210*/  IMAD.MOV.U32 R0, RZ, RZ, RZ ;  /* 0x000000ffff007224 */ /* 0x000fd400078e00ff */
[----:B------:R-:W-:Y:S05]  /*0220*/  @!P0 BREAK.RELIABLE B0 ;  /* 0x0000000000008942 */ /* 0x000fea0003800100 */
[----:B------:R-:W-:Y:S05]  /*0230*/  @!P0 BRA `(.L_x_3) ;  /* 0x0000000000108947 */ /* 0x000fea0003800000 */
.L_x_2:
[----:B------:R-:W-:Y:S05]  /*0240*/  BSYNC.RELIABLE B0 ;  /* 0x0000000000007941 */ /* 0x000fea0003800100 */
.L_x_1:
[----:B------:R-:W2:Y:S04]  /*0250*/  LDG.E R0, desc[UR4][R6.64+0x4] ;  /* 0x0000040406007981 */ /* 0x000ea8000c1e1900 */
[----:B------:R-:W2:Y:S02]  /*0260*/  LDG.E R5, desc[UR4][R2.64+-0x1000] ;  /* 0xfff0000402057981 */ /* 0x000ea4000c1e1900 */
[----:B--2---:R-:W-:-:S07]  /*0270*/  IMAD R0, R0, R5, RZ ;  /* 0x0000000500007224 */ /* 0x004fce00078e02ff */
.L_x_3:
[----:B------:R-:W-:Y:S05]  /*0280*/  BSYNC.RECONVERGENT B1 ;  /* 0x0000000000017941 */ /* 0x000fea0003800200 */
.L_x_0:
[----:B------:R-:W-:Y:S05]  /*0290*/  WARPSYNC.ALL ;  /* 0x0000000000007948 */ /* 0x000fea0003800000 */
[----:B------:R-:W-:-:S04]  /*02a0*/  ISETP.NE.AND P0, PT, R10, 0x3ff, PT ;  /* 0x000003ff0a00780c */ /* 0x000fc80003f05270 */
[----:B------:R-:W-:-:S13]  /*02b0*/  ISETP.LT.OR P2, PT, R18, 0x400, !P0 ;  /* 0x000004001200780c */ /* 0x000fda0004741670 */
[----:B------:R-:W2:Y:S04]  /*02c0*/  @!P2 LDG.E R6, desc[UR4][R6.64+0x8] ;  /* 0x000008040606a981 */ /* 0x000ea8000c1e1900 */
[----:B------:R-:W2:Y:S01]  /*02d0*/  @!P2 LDG.E R11, desc[UR4][R2.64+-0xffc] ;  /* 0xfff00404020ba981 */ /* 0x000ea2000c1e1900 */
[----:B------:R-:W-:Y:S01]  /*02e0*/  ISETP.NE.AND P1, PT, R10, RZ, PT ;  /* 0x000000ff0a00720c */ /* 0x000fe20003f25270 */
[----:B------:R-:W-:Y:S04]  /*02f0*/  BSSY.RECONVERGENT B2, `(.L_x_4) ;  /* 0x0000011000027945 */ /* 0x000fe80003800200 */
[----:B------:R-:W-:Y:S01]  /*0300*/  BSSY.RELIABLE B1, `(.L_x_5) ;  /* 0x000000c000017945 */ /* 0x000fe20003800100 */
[----:B------:R-:W-:-:S02]  /*0310*/  IMAD.MOV.U32 R5, RZ, RZ, RZ ;  /* 0x000000ffff057224 */ /* 0x000fc400078e00ff */
[----:B------:R-:W-:-:S04]  /*0320*/  IMAD.WIDE R16, R9, 0x4, R16 ;  /* 0x0000000409107825 */ /* 0x000fc800078e0210 */
[----:B------:R-:W-:Y:S02]  /*0330*/  IMAD.MOV.U32 R9, RZ, RZ, RZ ;  /* 0x000000ffff097224 */ /* 0x000fe400078e00ff */
[----:B--2---:R-:W-:Y:S01]  /*0340*/  @!P2 IMAD R5, R6, R11, RZ ;  /* 0x0000000b0605a224 */ /* 0x004fe200078e02ff */
[----:B------:R-:W-:Y:S06]  /*0350*/  @!P1 BRA `(.L_x_6) ;  /* 0x0000000000189947 */ /* 0x000fec0003800000 */
[----:B------:R-:W2:Y:S04]  /*0360*/  LDG.E R9, desc[UR4][R16.64+0xc] ;  /* 0x00000c0410097981 */ /* 0x000ea8000c1e1900 */
[----:B------:R-:W2:Y:S01]  /*0370*/  LDG.E R6, desc[UR4][R2.64+-0x4] ;  /* 0xfffffc0402067981 */ /* 0x000ea2000c1e1900 */
[----:B------:R-:W-:Y:S05]  /*0380*/  @!P0 BREAK.RELIABLE B1 ;  /* 0x0000000000018942 */ /* 0x000fea0003800100 */
[----:B------:R-:W-:-:S02]  /*0390*/  IMAD.MOV.U32 R24, RZ, RZ, RZ ;  /* 0x000000ffff187224 */ /* 0x000fc400078e00ff */
[----:B--2---:R-:W-:Y:S01]  /*03a0*/  IMAD R9, R9, R6, RZ ;  /* 0x0000000609097224 */ /* 0x004fe200078e02ff */
[----:B------:R-:W-:Y:S06]  /*03b0*/  @!P0 BRA `(.L_x_7) ;  /* 0x0000000000108947 */ /* 0x000fec0003800000 */
.L_x_6:
[----:B------:R-:W-:Y:S05]  /*03c0*/  BSYNC.RELIABLE B1 ;  /* 0x0000000000017941 */ /* 0x000fea0003800100 */
.L_x_5:
[----:B------:R-:W2:Y:S04]  /*03d0*/  LDG.E R24, desc[UR4][R16.64+0x10] ;  /* 0x0000100410187981 */ /* 0x000ea8000c1e1900 */
[----:B------:R-:W2:Y:S02]  /*03e0*/  LDG.E R7, desc[UR4][R2.64+0x4] ;  /* 0x0000040402077981 */ /* 0x000ea4000c1e1900 */
[----:B--2---:R-:W-:-:S07]  /*03f0*/  IMAD R24, R24, R7, RZ ;  /* 0x0000000718187224 */ /* 0x004fce00078e02ff */
.L_x_7:
[----:B------:R-:W-:Y:S05]  /*0400*/  BSYNC.RECONVERGENT B2 ;  /* 0x0000000000027941 */ /* 0x000fea0003800200 */
.L_x_4:
[----:B------:R-:W-:Y:S05]  /*0410*/  WARPSYNC.ALL ;  /* 0x0000000000007948 */ /* 0x000fea0003800000 */
[----:B------:R-:W-:Y:S01]  /*0420*/  ISETP.GT.OR P1, PT, R18, 0xffbff, !P1 ;  /* 0x000ffbff1200780c */ /* 0x000fe20004f24670 */
[----:B------:R-:W-:Y:S04]  /*0430*/  BSSY.RECONVERGENT B3, `(.L_x_8) ;  /* 0x0000015000037945 */ /* 0x000fe80003800200 */
[----:B------:R-:W-:Y:S08]  /*0440*/  BSSY.RELIABLE B2, `(.L_x_9) ;  /* 0x000000b000027945 */ /* 0x000ff00003800100 */
[----:B------:R-:W-:Y:S05]  /*0450*/  @P1 BRA `(.L_x_10) ;  /* 0x0000000000101947 */ /* 0x000fea0003800000 */
[----:B------:R-:W2:Y:S04]  /*0460*/  LDG.E R23, desc[UR4][R16.64+0x14] ;  /* 0x0000140410177981 */ /* 0x000ea8000c1e1900 */
[----:B------:R-:W2:Y:S02]  /*0470*/  LDG.E R6, desc[UR4][R2.64+0xffc] ;  /* 0x000ffc0402067981 */ /* 0x000ea4000c1e1900 */
[----:B--2---:R-:W-:Y:S01]  /*0480*/  IMAD R23, R23, R6, RZ ;  /* 0x0000000617177224 */ /* 0x004fe200078e02ff */
[----:B------:R-:W-:Y:S06]  /*0490*/  BRA `(.L_x_11) ;  /* 0x0000000000147947 */ /* 0x000fec0003800000 */
.L_x_10:
[----:B------:R-:W-:Y:S02]  /*04a0*/  ISETP.GT.AND P1, PT, R18, 0xffbff, PT ;  /* 0x000ffbff1200780c */ /* 0x000fe40003f24270 */
[----:B------:R-:W-:Y:S01]  /*04b0*/  CS2R R22, SRZ ;  /* 0x0000000000167805 */ /* 0x000fe2000001ff00 */
[----:B------:R-:W-:-:S10]  /*04c0*/  IMAD.MOV.U32 R7, RZ, RZ, RZ ;  /* 0x000000ffff077224 */ /* 0x000fd400078e00ff */
[----:B------:R-:W-:Y:S05]  /*04d0*/  @P1 BREAK.RELIABLE B2 ;  /* 0x0000000000021942 */ /* 0x000fea0003800100 */
[----:B------:R-:W-:Y:S05]  /*04e0*/  @P1 BRA `(.L_x_12) ;  /* 0x0000000000241947 */ /* 0x000fea0003800000 */
.L_x_11:
[----:B------:R-:W-:Y:S05]  /*04f0*/  BSYNC.RELIABLE B2 ;  /* 0x0000000000027941 */ /* 0x000fea0003800100 */
.L_x_9:
[----:B------:R-:W-:Y:S01]  /*0500*/  ISETP.GT.OR P0, PT, R18, 0xffbff, !P0 ;  /* 0x000ffbff1200780c */ /* 0x000fe20004704670 */
[----:B------:R-:W2:Y:S04]  /*0510*/  LDG.E R22, desc[UR4][R16.64+0x18] ;  /* 0x0000180410167981 */ /* 0x000ea8000c1e1900 */
[----:B------:R-:W2:Y:S08]  /*0520*/  LDG.E R11, desc[UR4][R2.64+0x1000] ;  /* 0x00100004020b7981 */ /* 0x000eb0000c1e1900 */
[----:B------:R-:W3:Y:S04]  /*0530*/  @!P0 LDG.E R13, desc[UR4][R2.64+0x1004] ;  /* 0x00100404020d8981 */ /* 0x000ee8000c1e1900 */
[----:B------:R-:W3:Y:S01]  /*0540*/  @!P0 LDG.E R6, desc[UR4][R16.64+0x1c] ;  /* 0x00001c0410068981 */ /* 0x000ee2000c1e1900 */
[----:B------:R-:W-:-:S02]  /*0550*/  IMAD.MOV.U32 R7, RZ, RZ, RZ ;  /* 0x000000ffff077224 */ /* 0x000fc400078e00ff */
[----:B--2---:R-:W-:Y:S02]  /*0560*/  IMAD R22, R22, R11, RZ ;  /* 0x0000000b16167224 */ /* 0x004fe400078e02ff */
[----:B---3--:R-:W-:-:S07]  /*0570*/  @!P0 IMAD R7, R6, R13, RZ ;  /* 0x0000000d06078224 */ /* 0x008fce00078e02ff */
.L_x_12:
[----:B------:R-:W-:Y:S05]  /*0580*/  BSYNC.RECONVERGENT B3 ;  /* 0x0000000000037941 */ /* 0x000fea0003800200 */
.L_x_8:
[----:B------:R-:W-:Y:S05]  /*0590*/  WARPSYNC.ALL ;  /* 0x0000000000007948 */ /* 0x000fea0003800000 */
[----:B------:R-:W-:Y:S01]  /*05a0*/  SHF.R.S32.HI R3, RZ, 0x1f, R18 ;  /* 0x0000001fff037819 */ /* 0x000fe20000011412 */
[----:B------:R-:W0:Y:S01]  /*05b0*/  LDC.64 R12, c[0x0][0x380] ;  /* 0x0000e000ff0c7b82 */ /* 0x000e220000000a00 */
[----:B------:R-:W-:Y:S01]  /*05c0*/  IMAD.IADD R11, R18, 0x1, R15 ;  /* 0x00000001120b7824 */ /* 0x000fe200078e020f */
[----:B------:R-:W1:Y:S01]  /*05d0*/  LDCU.64 UR6, c[0x0][0x390] ;  /* 0x00007200ff0677ac */ /* 0x000e620008000a00 */
[----:B------:R-:W-:-:S04]  /*05e0*/  LEA.HI R6, R3, R18, RZ, 0xa ;  /* 0x0000001203067211 */ /* 0x000fc800078f50ff */
[----:B------:R-:W-:-:S05]  /*05f0*/  LOP3.LUT R3, R6, 0xfc00, RZ, 0xc0, !PT ;  /* 0x0000fc0006037812 */ /* 0x000fca00078ec0ff */
[----:B------:R-:W-:-:S05]  /*0600*/  IMAD.IADD R14, R18, 0x1, -R3 ;  /* 0x00000001120e7824 */ /* 0x000fca00078e0a03 */
[----:B------:R-:W-:-:S04]  /*0610*/  LOP3.LUT R3, R14, 0xffff, RZ, 0xc0, !PT ;  /* 0x0000ffff0e037812 */ /* 0x000fc800078ec0ff */
[----:B------:R-:W-:Y:S02]  /*0620*/  LEA.HI R3, R3, R14, RZ, 0x11 ;  /* 0x0000000e03037211 */ /* 0x000fe400078f88ff */
[C---:B------:R-:W-:Y:S01]  /*0630*/  ISETP.NE.AND P0, PT, R4.reuse, RZ, PT ;  /* 0x000000ff0400720c */ /* 0x040fe20003f05270 */
[----:B0-----:R-:W-:Y:S01]  /*0640*/  IMAD.WIDE R10, R11, 0x4, R12 ;  /* 0x000000040b0a7825 */ /* 0x001fe200078e020c */
[----:B------:R-:W-:Y:S02]  /*0650*/  LOP3.LUT R3, R3, 0xfffe, RZ, 0xc0, !PT ;  /* 0x0000fffe03037812 */ /* 0x000fe400078ec0ff */
[----:B------:R-:W-:Y:S02]  /*0660*/  ISETP.NE.AND P1, PT, R4, 0xf, PT ;  /* 0x0000000f0400780c */ /* 0x000fe40003f25270 */
[----:B------:R-:W2:Y:S01]  /*0670*/  LDG.E R2, desc[UR4][R10.64] ;  /* 0x000000040a027981 */ /* 0x000ea2000c1e1900 */
[----:B------:R-:W-:Y:S01]  /*0680*/  IMAD.MOV R21, RZ, RZ, -R3 ;  /* 0x000000ffff157224 */ /* 0x000fe200078e0a03 */
[----:B------:R-:W-:Y:S01]  /*0690*/  SHF.R.S32.HI R3, RZ, 0xa, R6 ;  /* 0x0000000aff037819 */ /* 0x000fe20000011406 */
[----:B------:R-:W-:-:S02]  /*06a0*/  VIADD R4, R15, 0xfff00000 ;  /* 0xfff000000f047836 */ /* 0x000fc40000000000 */
[----:B------:R-:W-:Y:S01]  /*06b0*/  VIADD R15, R15, 0x100000 ;  /* 0x001000000f0f7836 */ /* 0x000fe20000000000 */
[----:B------:R-:W-:Y:S02]  /*06c0*/  PRMT R21, R21, 0x7710, RZ ;  /* 0x0000771015157816 */ /* 0x000fe400000000ff */
[----:B------:R-:W-:Y:S02]  /*06d0*/  LEA.HI R6, R6, R3, RZ, 0x1 ;  /* 0x0000000306067211 */ /* 0x000fe400078f08ff */
[----:B------:R-:W-:Y:S01]  /*06e0*/  SEL R15, R15, RZ, P1 ;  /* 0x000000ff0f0f7207 */ /* 0x000fe20000800000 */
[----:B------:R-:W-:Y:S01]  /*06f0*/  IMAD.IADD R14, R14, 0x1, R21 ;  /* 0x000000010e0e7824 */ /* 0x000fe200078e0215 */
[----:B------:R-:W-:-:S04]  /*0700*/  LOP3.LUT R6, R6, 0xfffffffe, RZ, 0xc0, !PT ;  /* 0xfffffffe06067812 */ /* 0x000fc800078ec0ff */
[----:B------:R-:W-:Y:S01]  /*0710*/  PRMT R21, R14, 0x9910, RZ ;  /* 0x000099100e157816 */ /* 0x000fe200000000ff */
[----:B------:R-:W-:Y:S01]  /*0720*/  IMAD.IADD R6, R3, 0x1, -R6 ;  /* 0x0000000103067824 */ /* 0x000fe200078e0a06 */
[----:B------:R-:W-:-:S03]  /*0730*/  SEL R3, R4, 0xf00000, P0 ;  /* 0x00f0000004037807 */ /* 0x000fc60000000000 */
[----:B------:R-:W-:Y:S02]  /*0740*/  IMAD R6, R6, 0x2, R21 ;  /* 0x0000000206067824 */ /* 0x000fe400078e0215 */
[C---:B------:R-:W-:Y:S02]  /*0750*/  IMAD.IADD R3, R18.reuse, 0x1, R3 ;  /* 0x0000000112037824 */ /* 0x040fe400078e0203 */
[----:B------:R-:W-:Y:S01]  /*0760*/  IMAD.IADD R21, R18, 0x1, R15 ;  /* 0x0000000112157824 */ /* 0x000fe200078e020f */
[----:B-1----:R-:W-:Y:S01]  /*0770*/  ISETP.NE.AND P0, PT, R6, UR6, PT ;  /* 0x0000000606007c0c */ /* 0x002fe2000bf05270 */
[--C-:B------:R-:W-:Y:S01]  /*0780*/  IMAD.WIDE R14, R3, 0x4, R12.reuse ;  /* 0x00000004030e7825 */ /* 0x100fe200078e020c */
[----:B------:R0:W5:Y:S03]  /*0790*/  LDG.E R6, desc[UR4][R16.64+0x20] ;  /* 0x0000200410067981 */ /* 0x000166000c1e1900 */
[----:B------:R-:W-:Y:S01]  /*07a0*/  IMAD.WIDE R12, R21, 0x4, R12 ;  /* 0x00000004150c7825 */ /* 0x000fe200078e020c */
[----:B------:R0:W5:Y:S04]  /*07b0*/  LDG.E R4, desc[UR4][R14.64] ;  /* 0x000000040e047981 */ /* 0x000168000c1e1900 */
[----:B------:R0:W5:Y:S01]  /*07c0*/  LDG.E R3, desc[UR4][R12.64] ;  /* 0x000000040c037981 */ /* 0x000162000c1e1900 */
[----:B--2---:R-:W-:-:S05]  /*07d0*/  IMAD.SHL.U32 R2, R2, 0x2, RZ ;  /* 0x0000000202027824 */ /* 0x004fca00078e00ff */
[----:B------:R-:W-:-:S05]  /*07e0*/  I2FP.F32.S32 R2, R2 ;  /* 0x0000000200027245 */ /* 0x000fca0000201400 */
[----:B------:R-:W-:Y:S01]  /*07f0*/  FMUL R2, R2, UR7 ;  /* 0x0000000702027c20 */ /* 0x000fe20008400000 */
[----:B0-----:R-:W-:Y:S06]  /*0800*/  @P0 EXIT ;  /* 0x000000000000094d */ /* 0x001fec0003800000 */
[----:B------:R-:W0:Y:S02]  /*0810*/  LDCU.64 UR6, c[0x0][0x398] ;  /* 0x00007300ff0677ac */ /* 0x000e240008000a00 */
[----:B0-----:R-:W-:-:S04]  /*0820*/  LEA R16, P0, R18, UR6, 0x2 ;  /* 0x0000000612107c11 */ /* 0x001fc8000f8010ff */
[----:B------:R-:W-:-:S05]  /*0830*/  LEA.HI.X R17, R18, UR7, R19, 0x2, P0 ;  /* 0x0000000712117c11 */ /* 0x000fca00080f1413 */
[----:B------:R-:W2:Y:S01]  /*0840*/  LDG.E R20, desc[UR4][R16.64] ;  /* 0x0000000410147981 */ /* 0x000ea2000c1e1900 */
[----:B------:R-:W0:Y:S01]  /*0850*/  MUFU.RCP64H R13, 4.29496524800000000000e+09 ;  /* 0x41efffff000d7908 */ /* 0x000e220000001800 */
[----:B------:R-:W-:Y:S01]  /*0860*/  IMAD.MOV.U32 R14, RZ, RZ, -0x200000 ;  /* 0xffe00000ff0e7424 */ /* 0x000fe200078e00ff */
[----:B------:R-:W-:Y:S01]  /*0870*/  IADD3 R5, PT, PT, R5, R8, R0 ;  /* 0x0000000805057210 */ /* 0x000fe20007ffe000 */
[----:B------:R-:W-:Y:S01]  /*0880*/  IMAD.MOV.U32 R15, RZ, RZ, 0x41efffff ;  /* 0x41efffffff0f7424 */ /* 0x000fe200078e00ff */
[----:B------:R-:W1:Y:S01]  /*0890*/  LDC R0, c[0x0][0x3a4] ;  /* 0x0000e900ff007b82 */ /* 0x000e620000000800 */
[----:B------:R-:W-:Y:S01]  /*08a0*/  IMAD.MOV.U32 R12, RZ, RZ, 0x1 ;  /* 0x00000001ff0c7424 */ /* 0x000fe200078e00ff */
[----:B------:R-:W-:Y:S01]  /*08b0*/  IADD3 R5, PT, PT, R24, R5, R9 ;  /* 0x0000000518057210 */ /* 0x000fe20007ffe009 */
[----:B-----5:R-:W-:Y:S01]  /*08c0*/  IMAD.IADD R4, R4, 0x1, R3 ;  /* 0x0000000104047824 */ /* 0x020fe200078e0203 */
[----:B------:R-:W-:Y:S02]  /*08d0*/  BSSY.RECONVERGENT B3, `(.L_x_13) ;  /* 0x000001f000037945 */ /* 0x000fe40003800200 */
[----:B------:R-:W-:-:S02]  /*08e0*/  IADD3 R5, PT, PT, R22, R5, R23 ;  /* 0x0000000516057210 */ /* 0x000fc40007ffe017 */
[----:B------:R-:W-:Y:S02]  /*08f0*/  I2FP.F32.S32 R4, R4 ;  /* 0x0000000400047245 */ /* 0x000fe40000201400 */
[----:B------:R-:W-:Y:S01]  /*0900*/  IADD3 R5, PT, PT, R6, R7, R5 ;  /* 0x0000000706057210 */ /* 0x000fe20007ffe005 */
[----:B0-----:R-:W-:-:S04]  /*0910*/  DFMA R18, R12, -R14, 1 ;  /* 0x3ff000000c12742b */ /* 0x001fc8000000080e */
[----:B------:R-:W-:-:S05]  /*0920*/  IMAD.MOV R6, RZ, RZ, -R5 ;  /* 0x000000ffff067224 */ /* 0x000fca00078e0a05 */
[----:B------:R-:W-:Y:S01]  /*0930*/  I2FP.F32.S32 R3, R6 ;  /* 0x0000000600037245 */ /* 0x000fe20000201400 */
[----:B------:R-:W-:Y:S01]  /*0940*/  DFMA R18, R18, R18, R18 ;  /* 0x000000121212722b */ /* 0x000fe20000000012 */
[----:B-1----:R-:W-:-:S04]  /*0950*/  FMUL R0, R0, -16 ;  /* 0xc180000000007820 */ /* 0x002fc80000400000 */
[----:B------:R-:W-:-:S03]  /*0960*/  FFMA R3, R0, R4, R3 ;  /* 0x0000000400037223 */ /* 0x000fc60000000003 */
[----:B------:R-:W-:Y:S01]  /*0970*/  DFMA R18, R12, R18, R12 ;  /* 0x000000120c12722b */ /* 0x000fe2000000000c */
[----:B------:R-:W-:Y:S01]  /*0980*/  FMUL R2, R3, R2 ;  /* 0x0000000203027220 */ /* 0x000fe20000400000 */
[----:B--2---:R-:W-:-:S05]  /*0990*/  IMAD.SHL.U32 R21, R20, 0x2000, RZ ;  /* 0x0000200014157824 */ /* 0x004fca00078e00ff */
[----:B------:R-:W-:-:S04]  /*09a0*/  LOP3.LUT R21, R21, R20, RZ, 0x3c, !PT ;  /* 0x0000001415157212 */ /* 0x000fc800078e3cff */
[----:B------:R-:W-:-:S04]  /*09b0*/  SHF.R.U32.HI R20, RZ, 0x11, R21 ;  /* 0x00000011ff147819 */ /* 0x000fc80000011615 */
[----:B------:R-:W-:-:S04]  /*09c0*/  LOP3.LUT R20, R20, R21, RZ, 0x3c, !PT ;  /* 0x0000001514147212 */ /* 0x000fc800078e3cff */
[----:B------:R-:W-:-:S04]  /*09d0*/  SHF.L.U32 R25, R20, 0x5, RZ ;  /* 0x0000000514197819 */ /* 0x000fc800000006ff */
[----:B------:R-:W-:Y:S01]  /*09e0*/  LOP3.LUT R25, R25, R20, RZ, 0x3c, !PT ;  /* 0x0000001419197212 */ /* 0x000fe200078e3cff */
[----:B------:R-:W-:-:S03]  /*09f0*/  DFMA R20, R18, -R14, 1 ;  /* 0x3ff000001214742b */ /* 0x000fc6000000080e */
[----:B------:R-:W0:Y:S01]  /*0a00*/  I2F.F64.U32 R12, R25 ;  /* 0x00000019000c7312 */ /* 0x000e220000201800 */
[----:B------:R1:W-:Y:S04]  /*0a10*/  STG.E desc[UR4][R16.64], R25 ;  /* 0x0000001910007986 */ /* 0x0003e8000c101904 */
[----:B------:R-:W-:-:S08]  /*0a20*/  DFMA R20, R18, R20, R18 ;  /* 0x000000141214722b */ /* 0x000fd00000000012 */
[----:B0-----:R-:W-:Y:S01]  /*0a30*/  DMUL R18, R12, R20 ;  /* 0x000000140c127228 */ /* 0x001fe20000000000 */
[----:B------:R-:W-:-:S07]  /*0a40*/  FSETP.GEU.AND P1, PT, |R13|, 6.5827683646048100446e-37, PT ;  /* 0x036000000d00780b */ /* 0x000fce0003f2e200 */
[----:B------:R-:W-:-:S08]  /*0a50*/  DFMA R14, R18, -R14, R12 ;  /* 0x8000000e120e722b */ /* 0x000fd0000000000c */
[----:B------:R-:W-:-:S10]  /*0a60*/  DFMA R14, R20, R14, R18 ;  /* 0x0000000e140e722b */ /* 0x000fd40000000012 */
[----:B------:R-:W-:-:S05]  /*0a70*/  FFMA R5, RZ, 29.999998092651367188, R15 ;  /* 0x41efffffff057823 */ /* 0x000fca000000000f */
[----:B------:R-:W-:-:S13]  /*0a80*/  FSETP.GT.AND P0, PT, |R5|, 1.469367938527859385e-39, PT ;  /* 0x001000000500780b */ /* 0x000fda0003f04200 */
[----:B-1----:R-:W-:Y:S05]  /*0a90*/  @P0 BRA P1, `(.L_x_14) ;  /* 0x0000000000080947 */ /* 0x002fea0000800000 */
[----:B------:R-:W-:-:S07]  /*0aa0*/  MOV R0, 0xac0 ;  /* 0x00000ac000007802 */ /* 0x000fce0000000f00 */
[----:B------:R-:W-:Y:S05]  /*0ab0*/  CALL.REL.NOINC `($__internal_0_$__cuda_sm20_div_rn_f64_full) ;  /* 0x0000000400747944 */ /* 0x000fea0003c00000 */
.L_x_14:
[----:B------:R-:W-:Y:S05]  /*0ac0*/  BSYNC.RECONVERGENT B3 ;  /* 0x0000000000037941 */ /* 0x000fea0003800200 */
.L_x_13:
[----:B------:R-:W-:Y:S01]  /*0ad0*/  ISETP.GT.AND P0, PT, R15, 0xfffff, PT ;  /* 0x000fffff0f00780c */ /* 0x000fe20003f04270 */
[----:B------:R-:W-:Y:S01]  /*0ae0*/  IMAD.MOV.U32 R4, RZ, RZ, R14 ;  /* 0x000000ffff047224 */ /* 0x000fe200078e000e */
[----:B------:R-:W-:Y:S01]  /*0af0*/  BSSY.RECONVERGENT B3, `(.L_x_15) ;  /* 0x0000051000037945 */ /* 0x000fe20003800200 */
[----:B------:R-:W-:-:S10]  /*0b00*/  IMAD.MOV.U32 R5, RZ, RZ, R15 ;  /* 0x000000ffff057224 */ /* 0x000fd400078e000f */
[----:B------:R-:W-:-:S10]  /*0b10*/  @!P0 DMUL R4, R4, 1.80143985094819840000e+16 ;  /* 0x4350000004048828 */ /* 0x000fd40000000000 */
[----:B------:R-:W-:Y:S02]  /*0b20*/  @!P0 IMAD.MOV.U32 R15, RZ, RZ, R5 ;  /* 0x000000ffff0f8224 */ /* 0x000fe400078e0005 */
[----:B------:R-:W-:Y:S02]  /*0b30*/  @!P0 IMAD.MOV.U32 R14, RZ, RZ, R4 ;  /* 0x000000ffff0e8224 */ /* 0x000fe400078e0004 */
[----:B------:R-:W-:-:S05]  /*0b40*/  VIADD R0, R15, 0xffffffff ;  /* 0xffffffff0f007836 */ /* 0x000fca0000000000 */
[----:B------:R-:W-:Y:S01]  /*0b50*/  ISETP.GT.U32.AND P1, PT, R0, 0x7feffffe, PT ;  /* 0x7feffffe0000780c */ /* 0x000fe20003f24070 */
[----:B------:R-:W-:Y:S02]  /*0b60*/  IMAD.MOV.U32 R0, RZ, RZ, -0x3ff ;  /* 0xfffffc01ff007424 */ /* 0x000fe400078e00ff */
[----:B------:R-:W-:-:S10]  /*0b70*/  @!P0 IMAD.MOV.U32 R0, RZ, RZ, -0x435 ;  /* 0xfffffbcbff008424 */ /* 0x000fd400078e00ff */
[----:B------:R-:W-:Y:S05]  /*0b80*/  @P1 BRA `(.L_x_16) ;  /* 0x0000000400041947 */ /* 0x000fea0003800000 */
[----:B------:R-:W-:Y:S01]  /*0b90*/  LOP3.LUT R3, R15, 0xfffff, RZ, 0xc0, !PT ;  /* 0x000fffff0f037812 */ /* 0x000fe200078ec0ff */
[----:B------:R-:W-:Y:S01]  /*0ba0*/  IMAD.MOV.U32 R4, RZ, RZ, R14 ;  /* 0x000000ffff047224 */ /* 0x000fe200078e000e */
[----:B------:R-:W-:Y:S01]  /*0bb0*/  UMOV UR6, 0x3ae80f1e ;  /* 0x3ae80f1e00067882 */ /* 0x000fe20000000000 */
[----:B------:R-:W-:Y:S01]  /*0bc0*/  IMAD.MOV.U32 R6, RZ, RZ, RZ ;  /* 0x000000ffff067224 */ /* 0x000fe200078e00ff */
[----:B------:R-:W-:Y:S01]  /*0bd0*/  LOP3.LUT R5, R3, 0x3ff00000, RZ, 0xfc, !PT ;  /* 0x3ff0000003057812 */ /* 0x000fe200078efcff */
[----:B------:R-:W-:Y:S01]  /*0be0*/  IMAD.MOV.U32 R18, RZ, RZ, -0x748574fc ;  /* 0x8b7a8b04ff127424 */ /* 0x000fe200078e00ff */
[----:B------:R-:W-:Y:S01]  /*0bf0*/  UMOV UR7, 0x3eb1380b ;  /* 0x3eb1380b00077882 */ /* 0x000fe20000000000 */
[----:B------:R-:W-:Y:S01]  /*0c00*/  IMAD.MOV.U32 R19, RZ, RZ, 0x3ed0ee25 ;  /* 0x3ed0ee25ff137424 */ /* 0x000fe200078e00ff */
[----:B------:R-:W-:Y:S01]  /*0c10*/  ISETP.GE.U32.AND P0, PT, R5, 0x3ff6a09f, PT ;  /* 0x3ff6a09f0500780c */ /* 0x000fe20003f06070 */
[----:B------:R-:W-:Y:S01]  /*0c20*/  IMAD.MOV.U32 R21, RZ, RZ, 0x43300000 ;  /* 0x43300000ff157424 */ /* 0x000fe200078e00ff */
[----:B------:R-:W-:Y:S01]  /*0c30*/  LEA.HI R0, R15, R0, RZ, 0xc ;  /* 0x000000000f007211 */ /* 0x000fe200078f60ff */
[----:B------:R-:W-:Y:S01]  /*0c40*/  UMOV UR8, 0x80000000 ;  /* 0x8000000000087882 */ /* 0x000fe20000000000 */
[----:B------:R-:W-:-:S09]  /*0c50*/  UMOV UR9, 0x43300000 ;  /* 0x4330000000097882 */ /* 0x000fd20000000000 */
[----:B------:R-:W-:Y:S01]  /*0c60*/  @P0 VIADD R3, R5, 0xfff00000 ;  /* 0xfff0000005030836 */ /* 0x000fe20000000000 */
[----:B------:R-:W-:-:S03]  /*0c70*/  @P0 IADD3 R0, PT, PT, R0, 0x1, RZ ;  /* 0x0000000100000810 */ /* 0x000fc60007ffe0ff */
[----:B------:R-:W-:Y:S01]  /*0c80*/  @P0 IMAD.MOV.U32 R5, RZ, RZ, R3 ;  /* 0x000000ffff050224 */ /* 0x000fe200078e0003 */
[----:B------:R-:W-:-:S05]  /*0c90*/  LOP3.LUT R20, R0, 0x80000000, RZ, 0x3c, !PT ;  /* 0x8000000000147812 */ /* 0x000fca00078e3cff */
[C---:B------:R-:W-:Y:S02]  /*0ca0*/  DADD R16, R4.reuse, 1 ;  /* 0x3ff0000004107429 */ /* 0x040fe40000000000 */
[----:B------:R-:W-:-:S04]  /*0cb0*/  DADD R4, R4, -1 ;  /* 0xbff0000004047429 */ /* 0x000fc80000000000 */
[----:B------:R-:W0:Y:S02]  /*0cc0*/  MUFU.RCP64H R7, R17 ;  /* 0x0000001100077308 */ /* 0x000e240000001800 */
[----:B0-----:R-:W-:-:S08]  /*0cd0*/  DFMA R8, -R16, R6, 1 ;  /* 0x3ff000001008742b */ /* 0x001fd00000000106 */
[----:B------:R-:W-:-:S08]  /*0ce0*/  DFMA R8, R8, R8, R8 ;  /* 0x000000080808722b */ /* 0x000fd00000000008 */
[----:B------:R-:W-:-:S08]  /*0cf0*/  DFMA R6, R6, R8, R6 ;  /* 0x000000080606722b */ /* 0x000fd00000000006 */
[----:B------:R-:W-:-:S08]  /*0d00*/  DMUL R8, R4, R6 ;  /* 0x0000000604087228 */ /* 0x000fd00000000000 */
[----:B------:R-:W-:-:S08]  /*0d10*/  DFMA R8, R4, R6, R8 ;  /* 0x000000060408722b */ /* 0x000fd00000000008 */
[----:B------:R-:W-:Y:S02]  /*0d20*/  DMUL R12, R8, R8 ;  /* 0x00000008080c7228 */ /* 0x000fe40000000000 */
[----:B------:R-:W-:-:S06]  /*0d30*/  DADD R14, R4, -R8 ;  /* 0x00000000040e7229 */ /* 0x000fcc0000000808 */
[----:B------:R-:W-:Y:S01]  /*0d40*/  DFMA R16, R12, UR6, R18 ;  /* 0x000000060c107c2b */ /* 0x000fe20008000012 */
[----:B------:R-:W-:Y:S01]  /*0d50*/  UMOV UR6, 0x9f02676f ;  /* 0x9f02676f00067882 */ /* 0x000fe20000000000 */
[----:B------:R-:W-:Y:S01]  /*0d60*/  UMOV UR7, 0x3ef3b266 ;  /* 0x3ef3b26600077882 */ /* 0x000fe20000000000 */
[----:B------:R-:W-:Y:S02]  /*0d70*/  DADD R18, R14, R14 ;  /* 0x000000000e127229 */ /* 0x000fe4000000000e */
[----:B------:R-:W-:Y:S01]  /*0d80*/  DADD R14, R20, -UR8 ;  /* 0x80000008140e7e29 */ /* 0x000fe20008000000 */
[----:B------:R-:W-:Y:S01]  /*0d90*/  UMOV UR8, 0xfefa39ef ;  /* 0xfefa39ef00087882 */ /* 0x000fe20000000000 */
[----:B------:R-:W-:Y:S01]  /*0da0*/  UMOV UR9, 0x3fe62e42 ;  /* 0x3fe62e4200097882 */ /* 0x000fe20000000000 */
[----:B------:R-:W-:Y:S01]  /*0db0*/  DFMA R16, R12, R16, UR6 ;  /* 0x000000060c107e2b */ /* 0x000fe20008000010 */
[----:B------:R-:W-:Y:S01]  /*0dc0*/  UMOV UR6, 0xa9ab0956 ;  /* 0xa9ab095600067882 */ /* 0x000fe20000000000 */
[----:B------:R-:W-:Y:S01]  /*0dd0*/  UMOV UR7, 0x3f1745cb ;  /* 0x3f1745cb00077882 */ /* 0x000fe20000000000 */
[----:B------:R-:W-:-:S02]  /*0de0*/  DFMA R18, R4, -R8, R18 ;  /* 0x800000080412722b */ /* 0x000fc40000000012 */
[----:B------:R-:W-:-:S03]  /*0df0*/  DFMA R4, R14, UR8, R8 ;  /* 0x000000080e047c2b */ /* 0x000fc60008000008 */
[----:B------:R-:W-:Y:S01]  /*0e00*/  DFMA R16, R12, R16, UR6 ;  /* 0x000000060c107e2b */ /* 0x000fe20008000010 */
[----:B------:R-:W-:Y:S01]  /*0e10*/  UMOV UR6, 0x2d1b5154 ;  /* 0x2d1b515400067882 */ /* 0x000fe20000000000 */
[----:B------:R-:W-:Y:S01]  /*0e20*/  UMOV UR7, 0x3f3c71c7 ;  /* 0x3f3c71c700077882 */ /* 0x000fe20000000000 */
[----:B------:R-:W-:-:S05]  /*0e30*/  DMUL R18, R6, R18 ;  /* 0x0000001206127228 */ /* 0x000fca0000000000 */
[----:B------:R-:W-:Y:S01]  /*0e40*/  DFMA R16, R12, R16, UR6 ;  /* 0x000000060c107e2b */ /* 0x000fe20008000010 */
[----:B------:R-:W-:Y:S01]  /*0e50*/  UMOV UR6, 0x923be72d ;  /* 0x923be72d00067882 */ /* 0x000fe20000000000 */
[----:B------:R-:W-:-:S06]  /*0e60*/  UMOV UR7, 0x3f624924 ;  /* 0x3f62492400077882 */ /* 0x000fcc0000000000 */
        /* <DEDUP_REMOVED lines=8> */
[----:B------:R-:W-:Y:S02]  /*0ef0*/  UMOV UR7, 0x3fe62e42 ;  /* 0x3fe62e4200077882 */ /* 0x000fe40000000000 */
[----:B------:R-:W-:Y:S01]  /*0f00*/  DFMA R20, R14, -UR6, R4 ;  /* 0x800000060e147c2b */ /* 0x000fe20008000004 */
[----:B------:R-:W-:Y:S01]  /*0f10*/  UMOV UR6, 0x3b39803f ;  /* 0x3b39803f00067882 */ /* 0x000fe20000000000 */
[----:B------:R-:W-:Y:S02]  /*0f20*/  UMOV UR7, 0x3c7abc9e ;  /* 0x3c7abc9e00077882 */ /* 0x000fe40000000000 */
[----:B------:R-:W-:-:S04]  /*0f30*/  DMUL R16, R12, R16 ;  /* 0x000000100c107228 */ /* 0x000fc80000000000 */
[----:B------:R-:W-:-:S04]  /*0f40*/  DADD R20, -R8, R20 ;  /* 0x0000000008147229 */ /* 0x000fc80000000114 */
[----:B------:R-:W-:-:S08]  /*0f50*/  DFMA R16, R8, R16, R18 ;  /* 0x000000100810722b */ /* 0x000fd00000000012 */
[----:B------:R-:W-:-:S08]  /*0f60*/  DADD R16, R16, -R20 ;  /* 0x0000000010107229 */ /* 0x000fd00000000814 */
[----:B------:R-:W-:-:S08]  /*0f70*/  DFMA R16, R14, UR6, R16 ;  /* 0x000000060e107c2b */ /* 0x000fd00008000010 */
[----:B------:R-:W-:Y:S01]  /*0f80*/  DADD R4, R4, R16 ;  /* 0x0000000004047229 */ /* 0x000fe20000000010 */
[----:B------:R-:W-:Y:S10]  /*0f90*/  BRA `(.L_x_17) ;  /* 0x0000000000187947 */ /* 0x000ff40003800000 */
.L_x_16:
[----:B------:R-:W-:Y:S01]  /*0fa0*/  IMAD.MOV.U32 R6, RZ, RZ, 0x0 ;  /* 0x00000000ff067424 */ /* 0x000fe200078e00ff */
[----:B------:R-:W-:Y:S01]  /*0fb0*/  LOP3.LUT P0, RZ, R5, 0x7fffffff, RZ, 0xc0, !PT ;  /* 0x7fffffff05ff7812 */ /* 0x000fe2000780c0ff */
[----:B------:R-:W-:-:S06]  /*0fc0*/  IMAD.MOV.U32 R7, RZ, RZ, 0x7ff00000 ;  /* 0x7ff00000ff077424 */ /* 0x000fcc00078e00ff */
[----:B------:R-:W-:-:S10]  /*0fd0*/  DFMA R6, R4, R6, +INF ;  /* 0x7ff000000406742b */ /* 0x000fd40000000006 */
[----:B------:R-:W-:Y:S02]  /*0fe0*/  FSEL R4, R6, RZ, P0 ;  /* 0x000000ff06047208 */ /* 0x000fe40000000000 */
[----:B------:R-:W-:-:S07]  /*0ff0*/  FSEL R5, R7, -QNAN , P0 ;  /* 0xfff0000007057808 */ /* 0x000fce0000000000 */
.L_x_17:
[----:B------:R-:W-:Y:S05]  /*1000*/  BSYNC.RECONVERGENT B3 ;  /* 0x0000000000037941 */ /* 0x000fea0003800200 */
.L_x_15:
[----:B------:R-:W0:Y:S01]  /*1010*/  F2F.F64.F32 R2, R2 ;  /* 0x0000000200027310 */ /* 0x000e220000201800 */
[----:B------:R-:W-:-:S08]  /*1020*/  DMUL R4, R4, 16 ;  /* 0x4030000004047828 */ /* 0x000fd00000000000 */
[----:B0-----:R-:W-:-:S14]  /*1030*/  DSETP.GEU.AND P0, PT, R4, R2, PT ;  /* 0x000000020400722a */ /* 0x001fdc0003f0e000 */
[----:B------:R-:W-:Y:S05]  /*1040*/  @P0 EXIT ;  /* 0x000000000000094d */ /* 0x000fea0003800000 */
[----:B------:R-:W2:Y:S02]  /*1050*/  LDG.E R0, desc[UR4][R10.64] ;  /* 0x000000040a007981 */ /* 0x000ea4000c1e1900 */
[----:B--2---:R-:W-:-:S05]  /*1060*/  IMAD.MOV R3, RZ, RZ, -R0 ;  /* 0x000000ffff037224 */ /* 0x004fca00078e0a00 */
[----:B------:R-:W-:Y:S01]  /*1070*/  STG.E desc[UR4][R10.64], R3 ;  /* 0x000000030a007986 */ /* 0x000fe2000c101904 */
[----:B------:R-:W-:Y:S05]  /*1080*/  EXIT ;  /* 0x000000000000794d */ /* 0x000fea0003800000 */
        .weak           $__internal_0_$__cuda_sm20_div_rn_f64_full
        .type           $__internal_0_$__cuda_sm20_div_rn_f64_full,@function
        .size           $__internal_0_$__cuda_sm20_div_rn_f64_full,(.L_x_24 - $__internal_0_$__cuda_sm20_div_rn_f64_full)
$__internal_0_$__cuda_sm20_div_rn_f64_full:
[----:B------:R-:W-:Y:S01]  /*1090*/  IMAD.MOV.U32 R5, RZ, RZ, 0x3fffffff ;  /* 0x3fffffffff057424 */ /* 0x000fe200078e00ff */
[C---:B------:R-:W-:Y:S01]  /*10a0*/  FSETP.GEU.AND P1, PT, |R13|.reuse, 1.469367938527859385e-39, PT ;  /* 0x001000000d00780b */ /* 0x040fe20003f2e200 */
[----:B------:R-:W-:Y:S01]  /*10b0*/  IMAD.MOV.U32 R4, RZ, RZ, -0x200000 ;  /* 0xffe00000ff047424 */ /* 0x000fe200078e00ff */
[----:B------:R-:W-:Y:S01]  /*10c0*/  LOP3.LUT R3, R13, 0x7ff00000, RZ, 0xc0, !PT ;  /* 0x7ff000000d037812 */ /* 0x000fe200078ec0ff */
[----:B------:R-:W0:Y:S01]  /*10d0*/  MUFU.RCP64H R7, R5 ;  /* 0x0000000500077308 */ /* 0x000e220000001800 */
[----:B------:R-:W-:Y:S01]  /*10e0*/  IMAD.MOV.U32 R6, RZ, RZ, 0x1 ;  /* 0x00000001ff067424 */ /* 0x000fe200078e00ff */
[----:B------:R-:W-:Y:S01]  /*10f0*/  BSSY.RECONVERGENT B4, `(.L_x_18) ;  /* 0x0000045000047945 */ /* 0x000fe20003800200 */
[----:B------:R-:W-:Y:S01]  /*1100*/  IMAD.MOV.U32 R15, RZ, RZ, 0x1ca00000 ;  /* 0x1ca00000ff0f7424 */ /* 0x000fe200078e00ff */
[----:B------:R-:W-:Y:S01]  /*1110*/  ISETP.GE.U32.AND P0, PT, R3, 0x41e00000, PT ;  /* 0x41e000000300780c */ /* 0x000fe20003f06070 */
[----:B------:R-:W-:Y:S02]  /*1120*/  IMAD.MOV.U32 R20, RZ, RZ, R3 ;  /* 0x000000ffff147224 */ /* 0x000fe400078e0003 */
[----:B------:R-:W-:Y:S01]  /*1130*/  IMAD.MOV.U32 R21, RZ, RZ, 0x41e00000 ;  /* 0x41e00000ff157424 */ /* 0x000fe200078e00ff */
[----:B------:R-:W-:-:S03]  /*1140*/  SEL R15, R15, 0x63400000, !P0 ;  /* 0x634000000f0f7807 */ /* 0x000fc60004000000 */
[----:B------:R-:W-:Y:S01]  /*1150*/  VIADD R22, R21, 0xffffffff ;  /* 0xffffffff15167836 */ /* 0x000fe20000000000 */
[----:B0-----:R-:W-:-:S08]  /*1160*/  DFMA R8, R6, -R4, 1 ;  /* 0x3ff000000608742b */ /* 0x001fd00000000804 */
[----:B------:R-:W-:-:S08]  /*1170*/  DFMA R8, R8, R8, R8 ;  /* 0x000000080808722b */ /* 0x000fd00000000008 */
[----:B------:R-:W-:Y:S01]  /*1180*/  DFMA R16, R6, R8, R6 ;  /* 0x000000080610722b */ /* 0x000fe20000000006 */
[C-C-:B------:R-:W-:Y:S01]  /*1190*/  @!P1 LOP3.LUT R8, R15.reuse, 0x80000000, R13.reuse, 0xf8, !PT ;  /* 0x800000000f089812 */ /* 0x140fe200078ef80d */
[----:B------:R-:W-:Y:S01]  /*11a0*/  IMAD.MOV.U32 R6, RZ, RZ, R12 ;  /* 0x000000ffff067224 */ /* 0x000fe200078e000c */
[----:B------:R-:W-:Y:S02]  /*11b0*/  LOP3.LUT R7, R15, 0x800fffff, R13, 0xf8, !PT ;  /* 0x800fffff0f077812 */ /* 0x000fe400078ef80d */
[----:B------:R-:W-:Y:S01]  /*11c0*/  @!P1 LOP3.LUT R9, R8, 0x100000, RZ, 0xfc, !PT ;  /* 0x0010000008099812 */ /* 0x000fe200078efcff */
[----:B------:R-:W-:Y:S02]  /*11d0*/  @!P1 IMAD.MOV.U32 R8, RZ, RZ, RZ ;  /* 0x000000ffff089224 */ /* 0x000fe400078e00ff */
[----:B------:R-:W-:-:S04]  /*11e0*/  DFMA R18, R16, -R4, 1 ;  /* 0x3ff000001012742b */ /* 0x000fc80000000804 */
[----:B------:R-:W-:-:S04]  /*11f0*/  @!P1 DFMA R6, R6, 2, -R8 ;  /* 0x400000000606982b */ /* 0x000fc80000000808 */
[----:B------:R-:W-:-:S06]  /*1200*/  DFMA R8, R16, R18, R16 ;  /* 0x000000121008722b */ /* 0x000fcc0000000010 */
[----:B------:R-:W-:Y:S02]  /*1210*/  @!P1 LOP3.LUT R20, R7, 0x7ff00000, RZ, 0xc0, !PT ;  /* 0x7ff0000007149812 */ /* 0x000fe400078ec0ff */
[----:B------:R-:W-:-:S03]  /*1220*/  DMUL R18, R8, R6 ;  /* 0x0000000608127228 */ /* 0x000fc60000000000 */
[----:B------:R-:W-:-:S05]  /*1230*/  VIADD R14, R20, 0xffffffff ;  /* 0xffffffff140e7836 */ /* 0x000fca0000000000 */
[----:B------:R-:W-:Y:S01]  /*1240*/  DFMA R16, R18, -R4, R6 ;  /* 0x800000041210722b */ /* 0x000fe20000000006 */
[----:B------:R-:W-:-:S04]  /*1250*/  ISETP.GT.U32.AND P0, PT, R14, 0x7feffffe, PT ;  /* 0x7feffffe0e00780c */ /* 0x000fc80003f04070 */
[----:B------:R-:W-:-:S03]  /*1260*/  ISETP.GT.U32.OR P0, PT, R22, 0x7feffffe, P0 ;  /* 0x7feffffe1600780c */ /* 0x000fc60000704470 */
[----:B------:R-:W-:-:S10]  /*1270*/  DFMA R8, R8, R16, R18 ;  /* 0x000000100808722b */ /* 0x000fd40000000012 */
[----:B------:R-:W-:Y:S05]  /*1280*/  @P0 BRA `(.L_x_19) ;  /* 0x0000000000680947 */ /* 0x000fea0003800000 */
[----:B------:R-:W-:-:S05]  /*1290*/  IMAD.MOV.U32 R12, RZ, RZ, 0x41e00000 ;  /* 0x41e00000ff0c7424 */ /* 0x000fca00078e00ff */
[----:B------:R-:W-:-:S04]  /*12a0*/  VIADDMNMX R3, R3, -R12, 0xb9600000, !PT ;  /* 0xb960000003037446 */ /* 0x000fc8000780090c */
[----:B------:R-:W-:-:S04]  /*12b0*/  VIMNMX R12, PT, PT, R3, 0x46a00000, PT ;  /* 0x46a00000030c7848 */ /* 0x000fc80003fe0100 */
[----:B------:R-:W-:Y:S01]  /*12c0*/  IADD3 R3, PT, PT, -R15, R12, RZ ;  /* 0x0000000c0f037210 */ /* 0x000fe20007ffe1ff */
[----:B------:R-:W-:-:S04]  /*12d0*/  IMAD.MOV.U32 R12, RZ, RZ, RZ ;  /* 0x000000ffff0c7224 */ /* 0x000fc800078e00ff */
[----:B------:R-:W-:-:S06]  /*12e0*/  VIADD R13, R3, 0x7fe00000 ;  /* 0x7fe00000030d7836 */ /* 0x000fcc0000000000 */
[----:B------:R-:W-:-:S10]  /*12f0*/  DMUL R14, R8, R12 ;  /* 0x0000000c080e7228 */ /* 0x000fd40000000000 */
[----:B------:R-:W-:-:S13]  /*1300*/  FSETP.GTU.AND P0, PT, |R15|, 1.469367938527859385e-39, PT ;  /* 0x001000000f00780b */ /* 0x000fda0003f0c200 */
[----:B------:R-:W-:Y:S05]  /*1310*/  @P0 BRA `(.L_x_20) ;  /* 0x0000000000880947 */ /* 0x000fea0003800000 */
[----:B------:R-:W-:Y:S01]  /*1320*/  DFMA R4, R8, -R4, R6 ;  /* 0x800000040804722b */ /* 0x000fe20000000006 */
[----:B------:R-:W-:-:S09]  /*1330*/  IMAD.MOV.U32 R12, RZ, RZ, RZ ;  /* 0x000000ffff0c7224 */ /* 0x000fd200078e00ff */
[C---:B------:R-:W-:Y:S02]  /*1340*/  FSETP.NEU.AND P0, PT, R5.reuse, RZ, PT ;  /* 0x000000ff0500720b */ /* 0x040fe40003f0d000 */
[----:B------:R-:W-:-:S04]  /*1350*/  LOP3.LUT R4, R5, 0x41efffff, RZ, 0x3c, !PT ;  /* 0x41efffff05047812 */ /* 0x000fc800078e3cff */
[----:B------:R-:W-:-:S04]  /*1360*/  LOP3.LUT R7, R4, 0x80000000, RZ, 0xc0, !PT ;  /* 0x8000000004077812 */ /* 0x000fc800078ec0ff */
[----:B------:R-:W-:-:S03]  /*1370*/  LOP3.LUT R13, R7, R13, RZ, 0xfc, !PT ;  /* 0x0000000d070d7212 */ /* 0x000fc600078efcff */
[----:B------:R-:W-:Y:S05]  /*1380*/  @!P0 BRA `(.L_x_20) ;  /* 0x00000000006c8947 */ /* 0x000fea0003800000 */
[----:B------:R-:W-:Y:S01]  /*1390*/  IMAD.MOV R5, RZ, RZ, -R3 ;  /* 0x000000ffff057224 */ /* 0x000fe200078e0a03 */
[----:B------:R-:W-:Y:S01]  /*13a0*/  IADD3 R3, PT, PT, -R3, -0x43300000, RZ ;  /* 0xbcd0000003037810 */ /* 0x000fe20007ffe1ff */
[----:B------:R-:W-:-:S06]  /*13b0*/  IMAD.MOV.U32 R4, RZ, RZ, RZ ;  /* 0x000000ffff047224 */ /* 0x000fcc00078e00ff */
[----:B------:R-:W-:Y:S02]  /*13c0*/  DFMA R4, R14, -R4, R8 ;  /* 0x800000040e04722b */ /* 0x000fe40000000008 */
[----:B------:R-:W-:-:S08]  /*13d0*/  DMUL.RP R8, R8, R12 ;  /* 0x0000000c08087228 */ /* 0x000fd00000008000 */
[----:B------:R-:W-:Y:S02]  /*13e0*/  FSETP.NEU.AND P0, PT, |R5|, R3, PT ;  /* 0x000000030500720b */ /* 0x000fe40003f0d200 */
[----:B------:R-:W-:Y:S02]  /*13f0*/  LOP3.LUT R7, R9, R7, RZ, 0x3c, !PT ;  /* 0x0000000709077212 */ /* 0x000fe400078e3cff */
[----:B------:R-:W-:Y:S02]  /*1400*/  FSEL R14, R8, R14, !P0 ;  /* 0x0000000e080e7208 */ /* 0x000fe40004000000 */
[----:B------:R-:W-:Y:S01]  /*1410*/  FSEL R15, R7, R15, !P0 ;  /* 0x0000000f070f7208 */ /* 0x000fe20004000000 */
[----:B------:R-:W-:Y:S06]  /*1420*/  BRA `(.L_x_20) ;  /* 0x0000000000447947 */ /* 0x000fec0003800000 */
.L_x_19:
[----:B------:R-:W-:-:S14]  /*1430*/  DSETP.NAN.AND P0, PT, R12, R12, PT ;  /* 0x0000000c0c00722a */ /* 0x000fdc0003f08000 */
[----:B------:R-:W-:Y:S05]  /*1440*/  @P0 BRA `(.L_x_21) ;  /* 0x0000000000340947 */ /* 0x000fea0003800000 */
[----:B------:R-:W-:Y:S01]  /*1450*/  ISETP.NE.AND P0, PT, R20, R21, PT ;  /* 0x000000151400720c */ /* 0x000fe20003f05270 */
[----:B------:R-:W-:Y:S02]  /*1460*/  IMAD.MOV.U32 R14, RZ, RZ, 0x0 ;  /* 0x00000000ff0e7424 */ /* 0x000fe400078e00ff */
[----:B------:R-:W-:-:S10]  /*1470*/  IMAD.MOV.U32 R15, RZ, RZ, -0x80000 ;  /* 0xfff80000ff0f7424 */ /* 0x000fd400078e00ff */
[----:B------:R-:W-:Y:S05]  /*1480*/  @!P0 BRA `(.L_x_20) ;  /* 0x00000000002c8947 */ /* 0x000fea0003800000 */
[----:B------:R-:W-:Y:S02]  /*1490*/  ISETP.NE.AND P0, PT, R20, 0x7ff00000, PT ;  /* 0x7ff000001400780c */ /* 0x000fe40003f05270 */
[----:B------:R-:W-:Y:S02]  /*14a0*/  LOP3.LUT R12, R13, 0x41efffff, RZ, 0x3c, !PT ;  /* 0x41efffff0d0c7812 */ /* 0x000fe400078e3cff */
[----:B------:R-:W-:Y:S02]  /*14b0*/  ISETP.EQ.OR P0, PT, R21, RZ, !P0 ;  /* 0x000000ff1500720c */ /* 0x000fe40004702670 */
[----:B------:R-:W-:-:S11]  /*14c0*/  LOP3.LUT R15, R12, 0x80000000, RZ, 0xc0, !PT ;  /* 0x800000000c0f7812 */ /* 0x000fd600078ec0ff */
[----:B------:R-:W-:Y:S01]  /*14d0*/  @P0 LOP3.LUT R3, R15, 0x7ff00000, RZ, 0xfc, !PT ;  /* 0x7ff000000f030812 */ /* 0x000fe200078efcff */
[----:B------:R-:W-:Y:S02]  /*14e0*/  @!P0 IMAD.MOV.U32 R14, RZ, RZ, RZ ;  /* 0x000000ffff0e8224 */ /* 0x000fe400078e00ff */
[----:B------:R-:W-:Y:S02]  /*14f0*/  @P0 IMAD.MOV.U32 R14, RZ, RZ, RZ ;  /* 0x000000ffff0e0224 */ /* 0x000fe400078e00ff */
[----:B------:R-:W-:Y:S01]  /*1500*/  @P0 IMAD.MOV.U32 R15, RZ, RZ, R3 ;  /* 0x000000ffff0f0224 */ /* 0x000fe200078e0003 */
[----:B------:R-:W-:Y:S06]  /*1510*/  BRA `(.L_x_20) ;  /* 0x0000000000087947 */ /* 0x000fec0003800000 */
.L_x_21:
[----:B------:R-:W-:Y:S01]  /*1520*/  LOP3.LUT R15, R13, 0x80000, RZ, 0xfc, !PT ;  /* 0x000800000d0f7812 */ /* 0x000fe200078efcff */
[----:B------:R-:W-:-:S07]  /*1530*/  IMAD.MOV.U32 R14, RZ, RZ, R12 ;  /* 0x000000ffff0e7224 */ /* 0x000fce00078e000c */
.L_x_20:
[----:B------:R-:W-:Y:S05]  /*1540*/  BSYNC.RECONVERGENT B4 ;  /* 0x0000000000047941 */ /* 0x000fea0003800200 */
.L_x_18:
[----:B------:R-:W-:Y:S02]  /*1550*/  IMAD.MOV.U32 R4, RZ, RZ, R0 ;  /* 0x000000ffff047224 */ /* 0x000fe400078e0000 */
[----:B------:R-:W-:-:S04]  /*1560*/  IMAD.MOV.U32 R5, RZ, RZ, 0x0 ;  /* 0x00000000ff057424 */ /* 0x000fc800078e00ff */
[----:B------:R-:W-:Y:S05]  /*1570*/  RET.REL.NODEC R4 `(_Z5isingPiPKiifPjif) ;  /* 0xffffffe804a07950 */ /* 0x000fea0003c3ffff */
.L_x_22:
[----:B------:R-:W-:-:S00]  /*1580*/  BRA `(.L_x_22) ;  /* 0xfffffffc00fc7947 */ /* 0x000fc0000383ffff */
[----:B------:R-:W-:-:S00]  /*1590*/  NOP ;  /* 0x0000000000007918 */ /* 0x000fc00000000000 */
        /* <DEDUP_REMOVED lines=14> */
.L_x_24:


//--------------------- .text._Z13prepare_spinsPiPj --------------------------
	.section	.text._Z13prepare_spinsPiPj,"ax",@progbits
	.align	128
        .global         _Z13prepare_spinsPiPj
        .type           _Z13prepare_spinsPiPj,@function
        .size           _Z13prepare_spinsPiPj,(.L_x_26 - _Z13prepare_spinsPiPj)
        .other          _Z13prepare_spinsPiPj,@"STO_CUDA_ENTRY STV_DEFAULT"
_Z13prepare_spinsPiPj:
.text._Z13prepare_spinsPiPj:
[----:B------:R-:W-:Y:S01]  /*0000*/  LDC R1, c[0x0][0x37c] ;  /* 0x0000df00ff017b82 */ /* 0x000fe20000000800 */
[----:B------:R-:W0:Y:S07]  /*0010*/  S2R R5, SR_TID.Y ;  /* 0x0000000000057919 */ /* 0x000e2e0000002200 */
[----:B------:R-:W-:Y:S01]  /*0020*/  S2UR UR4, SR_CTAID.X ;  /* 0x00000000000479c3 */ /* 0x000fe20000002500 */
[----:B------:R-:W1:Y:S01]  /*0030*/  LDCU UR6, c[0x0][0x370] ;  /* 0x00006e00ff0677ac */ /* 0x000e620008000800 */
[----:B------:R-:W2:Y:S01]  /*0040*/  S2R R7, SR_TID.X ;  /* 0x0000000000077919 */ /* 0x000ea20000002100 */
[----:B------:R-:W2:Y:S05]  /*0050*/  LDCU UR8, c[0x0][0x360] ;  /* 0x00006c00ff0877ac */ /* 0x000eaa0008000800 */
[----:B------:R-:W1:Y:S08]  /*0060*/  S2UR UR5, SR_CTAID.Y ;  /* 0x00000000000579c3 */ /* 0x000e700000002600 */
[----:B------:R-:W0:Y:S08]  /*0070*/  LDC R0, c[0x0][0x364] ;  /* 0x0000d900ff007b82 */ /* 0x000e300000000800 */
[----:B------:R-:W3:Y:S01]  /*0080*/  LDC.64 R2, c[0x0][0x388] ;  /* 0x0000e200ff027b82 */ /* 0x000ee20000000a00 */
[----:B-1----:R-:W-:Y:S01]  /*0090*/  UIMAD UR4, UR5, UR6, UR4 ;  /* 0x00000006050472a4 */ /* 0x002fe2000f8e0204 */
[----:B------:R-:W1:Y:S05]  /*00a0*/  LDCU.64 UR6, c[0x0][0x358] ;  /* 0x00006b00ff0677ac */ /* 0x000e6a0008000a00 */
[----:B0-----:R-:W-:-:S02]  /*00b0*/  IMAD R0, R0, UR4, R5 ;  /* 0x0000000400007c24 */ /* 0x001fc4000f8e0205 */
[----:B------:R-:W0:Y:S02]  /*00c0*/  LDC.64 R4, c[0x0][0x380] ;  /* 0x0000e000ff047b82 */ /* 0x000e240000000a00 */
[----:B--2---:R-:W-:-:S04]  /*00d0*/  IMAD R7, R0, UR8, R7 ;  /* 0x0000000800077c24 */ /* 0x004fc8000f8e0207 */
[----:B---3--:R-:W-:-:S05]  /*00e0*/  IMAD.WIDE R2, R7, 0x4, R2 ;  /* 0x0000000407027825 */ /* 0x008fca00078e0202 */
[----:B-1----:R-:W2:Y:S01]  /*00f0*/  LDG.E R0, desc[UR6][R2.64] ;  /* 0x0000000602007981 */ /* 0x002ea2000c1e1900 */
[----:B0-----:R-:W-:-:S04]  /*0100*/  IMAD.WIDE R4, R7, 0x4, R4 ;  /* 0x0000000407047825 */ /* 0x001fc800078e0204 */
[----:B--2---:R-:W-:-:S05]  /*0110*/  IMAD.SHL.U32 R9, R0, 0x2000, RZ ;  /* 0x0000200000097824 */ /* 0x004fca00078e00ff */
[----:B------:R-:W-:-:S04]  /*0120*/  LOP3.LUT R9, R9, R0, RZ, 0x3c, !PT ;  /* 0x0000000009097212 */ /* 0x000fc800078e3cff */
[----:B------:R-:W-:-:S04]  /*0130*/  SHF.R.U32.HI R0, RZ, 0x11, R9 ;  /* 0x00000011ff007819 */ /* 0x000fc80000011609 */
[----:B------:R-:W-:-:S05]  /*0140*/  LOP3.LUT R0, R0, R9, RZ, 0x3c, !PT ;  /* 0x0000000900007212 */ /* 0x000fca00078e3cff */
[C---:B------:R-:W-:Y:S02]  /*0150*/  IMAD.SHL.U32 R6, R0.reuse, 0x2, RZ ;  /* 0x0000000200067824 */ /* 0x040fe400078e00ff */
[----:B------:R-:W-:-:S03]  /*0160*/  IMAD.SHL.U32 R9, R0, 0x20, RZ ;  /* 0x0000002000097824 */ /* 0x000fc600078e00ff */
[----:B------:R-:W-:Y:S02]  /*0170*/  LOP3.LUT R6, R6, 0x2, RZ, 0xc0, !PT ;  /* 0x0000000206067812 */ /* 0x000fe400078ec0ff */
[----:B------:R-:W-:-:S03]  /*0180*/  LOP3.LUT R9, R9, R0, RZ, 0x3c, !PT ;  /* 0x0000000009097212 */ /* 0x000fc600078e3cff */
[----:B------:R-:W-:Y:S02]  /*0190*/  VIADD R7, R6, 0xffffffff ;  /* 0xffffffff06077836 */ /* 0x000fe40000000000 */
[----:B------:R0:W-:Y:S04]  /*01a0*/  STG.E desc[UR6][R2.64], R9 ;  /* 0x0000000902007986 */ /* 0x0001e8000c101906 */
[----:B------:R1:W-:Y:S04]  /*01b0*/  STG.E desc[UR6][R4.64], R7 ;  /* 0x0000000704007986 */ /* 0x0003e8000c101906 */
[----:B------:R-:W2:Y:S02]  /*01c0*/  LDG.E R0, desc[UR6][R2.64] ;  /* 0x0000000602007981 */ /* 0x000ea4000c1e1900 */
        /* <DEDUP_REMOVED lines=8> */
[----:B0-----:R-:W-:Y:S02]  /*0250*/  VIADD R9, R6, 0xffffffff ;  /* 0xffffffff06097836 */ /* 0x001fe40000000000 */
[----:B------:R-:W-:Y:S04]  /*0260*/  STG.E desc[UR6][R2.64], R11 ;  /* 0x0000000b02007986 */ /* 0x000fe8000c101906 */
[----:B------:R0:W-:Y:S04]  /*0270*/  STG.E desc[UR6][R4.64+0x400000], R9 ;  /* 0x4000000904007986 */ /* 0x0001e8000c101906 */
[----:B------:R-:W1:Y:S01]  /*0280*/  LDG.E R0, desc[UR6][R2.64] ;  /* 0x0000000602007981 */ /* 0x000e62000c1e1900 */
[----:B------:R-:W-:Y:S01]  /*0290*/  IADD3 R6, P0, PT, R4, 0x1000000, RZ ;  /* 0x0100000004067810 */ /* 0x000fe20007f1e0ff */
[----:B-1----:R-:W-:-:S05]  /*02a0*/  IMAD.SHL.U32 R7, R0, 0x2000, RZ ;  /* 0x0000200000077824 */ /* 0x002fca00078e00ff */
[----:B------:R-:W-:-:S04]  /*02b0*/  LOP3.LUT R7, R7, R0, RZ, 0x3c, !PT ;  /* 0x0000000007077212 */ /* 0x000fc800078e3cff */
[----:B------:R-:W-:-:S04]  /*02c0*/  SHF.R.U32.HI R0, RZ, 0x11, R7 ;  /* 0x00000011ff007819 */ /* 0x000fc80000011607 */
[----:B------:R-:W-:-:S05]  /*02d0*/  LOP3.LUT R0, R0, R7, RZ, 0x3c, !PT ;  /* 0x0000000700007212 */ /* 0x000fca00078e3cff */
[C---:B------:R-:W-:Y:S02]  /*02e0*/  IMAD.SHL.U32 R7, R0.reuse, 0x2, RZ ;  /* 0x0000000200077824 */ /* 0x040fe400078e00ff */
[----:B------:R-:W-:-:S03]  /*02f0*/  IMAD.SHL.U32 R13, R0, 0x20, RZ ;  /* 0x00000020000d7824 */ /* 0x000fc600078e00ff */
[----:B------:R-:W-:Y:S01]  /*0300*/  LOP3.LUT R8, R7, 0x2, RZ, 0xc0, !PT ;  /* 0x0000000207087812 */ /* 0x000fe200078ec0ff */
[----:B------:R-:W-:Y:S01]  /*0310*/  IMAD.X R7, RZ, RZ, R5, P0 ;  /* 0x000000ffff077224 */ /* 0x000fe200000e0605 */
[----:B------:R-:W-:-:S03]  /*0320*/  LOP3.LUT R13, R13, R0, RZ, 0x3c, !PT ;  /* 0x000000000d0d7212 */ /* 0x000fc600078e3cff */
[----:B0-----:R-:W-:Y:S02]  /*0330*/  VIADD R9, R8, 0xffffffff ;  /* 0xffffffff08097836 */ /* 0x001fe40000000000 */
        /* <DEDUP_REMOVED lines=12> */
[----:B------:R0:W-:Y:S04]  /*0400*/  STG.E desc[UR6][R2.64], R11 ;  /* 0x0000000b02007986 */ /* 0x0001e8000c101906 */
[----:B------:R2:W-:Y:S04]  /*0410*/  STG.E desc[UR6][R6.64+-0x400000], R13 ;  /* 0xc000000d06007986 */ /* 0x0005e8000c101906 */
[----:B------:R-:W1:Y:S02]  /*0420*/  LDG.E R0, desc[UR6][R2.64] ;  /* 0x0000000602007981 */ /* 0x000e64000c1e1900 */
[----:B-1----:R-:W-:-:S05]  /*0430*/  IMAD.SHL.U32 R9, R0, 0x2000, RZ ;  /* 0x0000200000097824 */ /* 0x002fca00078e00ff */
        /* <DEDUP_REMOVED lines=20> */
[----:B------:R-:W-:Y:S04]  /*0580*/  STG.E desc[UR6][R2.64], R13 ;  /* 0x0000000d02007986 */ /* 0x000fe8000c101906 */
[----:B------:R2:W-:Y:S04]  /*0590*/  STG.E desc[UR6][R6.64+0x400000], R15 ;  /* 0x4000000f06007986 */ /* 0x0005e8000c101906 */
[----:B------:R-:W0:Y:S01]  /*05a0*/  LDG.E R0, desc[UR6][R2.64] ;  /* 0x0000000602007981 */ /* 0x000e22000c1e1900 */
[----:B------:R-:W-:Y:S01]  /*05b0*/  IADD3 R8, P0, PT, R4, 0x2000000, RZ ;  /* 0x0200000004087810 */ /* 0x000fe20007f1e0ff */
[----:B0-----:R-:W-:-:S05]  /*05c0*/  IMAD.SHL.U32 R9, R0, 0x2000, RZ ;  /* 0x0000200000097824 */ /* 0x001fca00078e00ff */
[----:B------:R-:W-:-:S04]  /*05d0*/  LOP3.LUT R9, R9, R0, RZ, 0x3c, !PT ;  /* 0x0000000009097212 */ /* 0x000fc800078e3cff */
[----:B------:R-:W-:-:S04]  /*05e0*/  SHF.R.U32.HI R0, RZ, 0x11, R9 ;  /* 0x00000011ff007819 */ /* 0x000fc80000011609 */
[----:B------:R-:W-:-:S05]  /*05f0*/  LOP3.LUT R0, R0, R9, RZ, 0x3c, !PT ;  /* 0x0000000900007212 */ /* 0x000fca00078e3cff */
[C---:B------:R-:W-:Y:S02]  /*0600*/  IMAD.SHL.U32 R9, R0.reuse, 0x2, RZ ;  /* 0x0000000200097824 */ /* 0x040fe400078e00ff */
[----:B-1----:R-:W-:-:S03]  /*0610*/  IMAD.SHL.U32 R11, R0, 0x20, RZ ;  /* 0x00000020000b7824 */ /* 0x002fc600078e00ff */
[----:B------:R-:W-:Y:S01]  /*0620*/  LOP3.LUT R10, R9, 0x2, RZ, 0xc0, !PT ;  /* 0x00000002090a7812 */ /* 0x000fe200078ec0ff */
[----:B------:R-:W-:Y:S01]  /*0630*/  IMAD.X R9, RZ, RZ, R5, P0 ;  /* 0x000000ffff097224 */ /* 0x000fe200000e0605 */
[----:B------:R-:W-:-:S03]  /*0640*/  LOP3.LUT R11, R11, R0, RZ, 0x3c, !PT ;  /* 0x000000000b0b7212 */ /* 0x000fc600078e3cff */
[----:B--2---:R-:W-:Y:S02]  /*0650*/  VIADD R7, R10, 0xffffffff ;  /* 0xffffffff0a077836 */ /* 0x004fe40000000000 */
        /* <DEDUP_REMOVED lines=89> */
[----:B------:R-:W-:-:S05]  /*0bf0*/  IADD3 R4, P0, PT, R4, 0x4000000, RZ ;  /* 0x0400000004047810 */ /* 0x000fca0007f1e0ff */
[----:B------:R-:W-:Y:S02]  /*0c00*/  IMAD.X R5, RZ, RZ, R5, P0 ;  /* 0x000000ffff057224 */ /* 0x000fe400000e0605 */
        /* <DEDUP_REMOVED lines=10> */
[----:B------:R-:W-:Y:S04]  /*0cb0*/  STG.E desc[UR6][R4.64+-0x800000], R7 ;  /* 0x8000000704007986 */ /* 0x000fe8000c101906 */
        /* <DEDUP_REMOVED lines=11> */
[----:B------:R-:W-:Y:S01]  /*0d70*/  STG.E desc[UR6][R4.64+-0x400000], R11 ;  /* 0xc000000b04007986 */ /* 0x000fe2000c101906 */
[----:B------:R-:W-:Y:S05]  /*0d80*/  EXIT ;  /* 0x000000000000794d */ /* 0x000fea0003800000 */
.L_x_23:
        /* <DEDUP_REMOVED lines=15> */
.L_x_26:


//--------------------- .nv.shared.reserved.0     --------------------------
	.section	.nv.shared.reserved.0,"aw",@nobits
	.weak		__nv_reservedSMEM_offset_0_alias
	.size		__nv_reservedSMEM_offset_0_alias, 0, 64
	.other		__nv_reservedSMEM_offset_0_alias,@"STO_CUDA_RESERVED_SHARED STV_DEFAULT"
__nv_reservedSMEM_offset_0_alias:
	.zero		0
	.zero		64


//--------------------- .nv.constant0._Z5isingPiPKiifPjif --------------------------
	.section	.nv.constant0._Z5isingPiPKiifPjif,"a",@progbits
	.sectionflags	@""
	.align	4
.nv.constant0._Z5isingPiPKiifPjif:
	.zero		936


//--------------------- .nv.constant0._Z13prepare_spinsPiPj --------------------------
	.section	.nv.constant0._Z13prepare_spinsPiPj,"a",@progbits
	.sectionflags	@""
	.align	4
.nv.constant0._Z13prepare_spinsPiPj:
	.zero		912


//--------------------- SYMBOLS --------------------------

	.type		.nv.reservedSmem.offset0,@object
	.size		.nv.reservedSmem.offset0,0x4
